//
// Generated by NVIDIA NVVM Compiler
//
// Compiler Build ID: CL-36424714
// Cuda compilation tools, release 13.0, V13.0.88
// Based on NVVM 20.0.0
//

.version 9.0
.target sm_100
.address_size 64

	// .globl	masked_softmax_kernel
.extern .shared .align 16 .b8 shared_mem[];
.global .align 4 .b8 __cudart_i2opi_f[24] = {65, 144, 67, 60, 153, 149, 98, 219, 192, 221, 52, 245, 209, 87, 39, 252, 41, 21, 68, 78, 110, 131, 249, 162};

.visible .entry masked_softmax_kernel(
	.param .u64 .ptr .align 1 masked_softmax_kernel_param_0,
	.param .u32 masked_softmax_kernel_param_1,
	.param .u32 masked_softmax_kernel_param_2,
	.param .u32 masked_softmax_kernel_param_3
)
{
	.reg .pred 	%p<14>;
	.reg .b32 	%r<44>;
	.reg .b32 	%f<40>;
	.reg .b64 	%rd<11>;

	ld.param.u64 	%rd2, [masked_softmax_kernel_param_0];
	ld.param.u32 	%r19, [masked_softmax_kernel_param_2];
	ld.param.u32 	%r18, [masked_softmax_kernel_param_3];
	cvta.to.global.u64 	%rd1, %rd2;
	mov.u32 	%r20, %ctaid.x;
	rem.s32 	%r21, %r20, %r19;
	sub.s32 	%r22, %r18, %r19;
	add.s32 	%r1, %r21, %r22;
	mul.lo.s32 	%r2, %r20, %r18;
	mov.u32 	%r3, %ntid.x;
	mov.u32 	%r43, %tid.x;
	setp.gt.s32 	%p1, %r43, %r1;
	mov.f32 	%f37, 0fFF7FFFFF;
	@%p1 bra 	$L__BB0_3;
	mov.f32 	%f37, 0fFF7FFFFF;
	mov.u32 	%r39, %r43;
$L__BB0_2:
	add.s32 	%r23, %r39, %r2;
	mul.wide.s32 	%rd3, %r23, 4;
	add.s64 	%rd4, %rd1, %rd3;
	ld.global.f32 	%f11, [%rd4];
	max.f32 	%f37, %f37, %f11;
	add.s32 	%r39, %r39, %r3;
	setp.le.s32 	%p2, %r39, %r1;
	@%p2 bra 	$L__BB0_2;
$L__BB0_3:
	shl.b32 	%r24, %r43, 2;
	mov.u32 	%r25, shared_mem;
	add.s32 	%r7, %r25, %r24;
	st.shared.f32 	[%r7], %f37;
	bar.sync 	0;
	setp.lt.u32 	%p3, %r3, 2;
	@%p3 bra 	$L__BB0_8;
	mov.u32 	%r40, %r3;
$L__BB0_5:
	shr.u32 	%r9, %r40, 1;
	setp.ge.u32 	%p4, %r43, %r9;
	@%p4 bra 	$L__BB0_7;
	ld.shared.f32 	%f12, [%r7];
	shl.b32 	%r26, %r9, 2;
	add.s32 	%r27, %r7, %r26;
	ld.shared.f32 	%f13, [%r27];
	max.f32 	%f14, %f12, %f13;
	st.shared.f32 	[%r7], %f14;
$L__BB0_7:
	bar.sync 	0;
	setp.gt.u32 	%p5, %r40, 3;
	mov.u32 	%r40, %r9;
	@%p5 bra 	$L__BB0_5;
$L__BB0_8:
	setp.gt.s32 	%p6, %r43, %r1;
	ld.shared.f32 	%f4, [shared_mem];
	bar.sync 	0;
	mov.f32 	%f39, 0f00000000;
	@%p6 bra 	$L__BB0_11;
	mov.f32 	%f39, 0f00000000;
	mov.u32 	%r41, %r43;
$L__BB0_10:
	add.s32 	%r28, %r41, %r2;
	mul.wide.s32 	%rd5, %r28, 4;
	add.s64 	%rd6, %rd1, %rd5;
	ld.global.f32 	%f17, [%rd6];
	sub.f32 	%f18, %f17, %f4;
	fma.rn.f32 	%f19, %f18, 0f3BBB989D, 0f3F000000;
	cvt.sat.f32.f32 	%f20, %f19;
	mov.f32 	%f21, 0f4B400001;
	mov.f32 	%f22, 0f437C0000;
	fma.rm.f32 	%f23, %f20, %f22, %f21;
	add.f32 	%f24, %f23, 0fCB40007F;
	neg.f32 	%f25, %f24;
	fma.rn.f32 	%f26, %f18, 0f3FB8AA3B, %f25;
	fma.rn.f32 	%f27, %f18, 0f32A57060, %f26;
	mov.b32 	%r29, %f23;
	shl.b32 	%r30, %r29, 23;
	mov.b32 	%f28, %r30;
	ex2.approx.ftz.f32 	%f29, %f27;
	mul.f32 	%f30, %f29, %f28;
	st.global.f32 	[%rd6], %f30;
	add.f32 	%f39, %f39, %f30;
	add.s32 	%r41, %r41, %r3;
	setp.le.s32 	%p7, %r41, %r1;
	@%p7 bra 	$L__BB0_10;
$L__BB0_11:
	shl.b32 	%r31, %r3, 2;
	add.s32 	%r12, %r25, %r31;
	setp.lt.u32 	%p8, %r3, 2;
	add.s32 	%r13, %r12, %r24;
	st.shared.f32 	[%r13], %f39;
	bar.sync 	0;
	@%p8 bra 	$L__BB0_16;
	mov.u32 	%r42, %r3;
$L__BB0_13:
	shr.u32 	%r15, %r42, 1;
	setp.ge.u32 	%p9, %r43, %r15;
	@%p9 bra 	$L__BB0_15;
	shl.b32 	%r34, %r15, 2;
	add.s32 	%r35, %r13, %r34;
	ld.shared.f32 	%f31, [%r35];
	ld.shared.f32 	%f32, [%r13];
	add.f32 	%f33, %f31, %f32;
	st.shared.f32 	[%r13], %f33;
$L__BB0_15:
	bar.sync 	0;
	setp.gt.u32 	%p10, %r42, 3;
	mov.u32 	%r42, %r15;
	@%p10 bra 	$L__BB0_13;
$L__BB0_16:
	ld.shared.f32 	%f8, [%r12];
	bar.sync 	0;
	setp.ge.s32 	%p11, %r43, %r18;
	@%p11 bra 	$L__BB0_21;
$L__BB0_17:
	setp.gt.s32 	%p12, %r43, %r1;
	@%p12 bra 	$L__BB0_19;
	add.s32 	%r36, %r43, %r2;
	mul.wide.s32 	%rd7, %r36, 4;
	add.s64 	%rd8, %rd1, %rd7;
	ld.global.f32 	%f34, [%rd8];
	div.rn.f32 	%f35, %f34, %f8;
	st.global.f32 	[%rd8], %f35;
	bra.uni 	$L__BB0_20;
$L__BB0_19:
	add.s32 	%r37, %r43, %r2;
	mul.wide.s32 	%rd9, %r37, 4;
	add.s64 	%rd10, %rd1, %rd9;
	mov.b32 	%r38, 0;
	st.global.u32 	[%rd10], %r38;
$L__BB0_20:
	add.s32 	%r43, %r43, %r3;
	setp.lt.s32 	%p13, %r43, %r18;
	@%p13 bra 	$L__BB0_17;
$L__BB0_21:
	ret;

}
	// .globl	matmul_transb_kernel
.visible .entry matmul_transb_kernel(
	.param .u64 .ptr .align 1 matmul_transb_kernel_param_0,
	.param .u64 .ptr .align 1 matmul_transb_kernel_param_1,
	.param .u64 .ptr .align 1 matmul_transb_kernel_param_2,
	.param .u32 matmul_transb_kernel_param_3,
	.param .u32 matmul_transb_kernel_param_4,
	.param .u32 matmul_transb_kernel_param_5,
	.param .f32 matmul_transb_kernel_param_6,
	.param .f32 matmul_transb_kernel_param_7
)
{
	.reg .pred 	%p<13>;
	.reg .b32 	%r<48>;
	.reg .b32 	%f<117>;
	.reg .b64 	%rd<43>;

	ld.param.u64 	%rd11, [matmul_transb_kernel_param_0];
	ld.param.u64 	%rd12, [matmul_transb_kernel_param_1];
	ld.param.u64 	%rd10, [matmul_transb_kernel_param_2];
	ld.param.u32 	%r27, [matmul_transb_kernel_param_3];
	ld.param.u32 	%r25, [matmul_transb_kernel_param_4];
	ld.param.u32 	%r26, [matmul_transb_kernel_param_5];
	ld.param.f32 	%f14, [matmul_transb_kernel_param_6];
	ld.param.f32 	%f15, [matmul_transb_kernel_param_7];
	cvta.to.global.u64 	%rd1, %rd12;
	cvta.to.global.u64 	%rd2, %rd11;
	mov.u32 	%r28, %ctaid.y;
	mov.u32 	%r29, %ntid.y;
	mov.u32 	%r30, %tid.y;
	mad.lo.s32 	%r1, %r28, %r29, %r30;
	mov.u32 	%r31, %ctaid.x;
	mov.u32 	%r32, %ntid.x;
	mov.u32 	%r33, %tid.x;
	mad.lo.s32 	%r2, %r31, %r32, %r33;
	setp.ge.s32 	%p1, %r1, %r27;
	setp.ge.s32 	%p2, %r2, %r25;
	or.pred  	%p3, %p1, %p2;
	@%p3 bra 	$L__BB1_15;
	setp.lt.s32 	%p4, %r26, 1;
	mov.f32 	%f116, 0f00000000;
	@%p4 bra 	$L__BB1_14;
	mul.lo.s32 	%r3, %r26, %r1;
	mul.lo.s32 	%r4, %r26, %r2;
	and.b32  	%r5, %r26, 15;
	setp.lt.u32 	%p5, %r26, 16;
	mov.f32 	%f116, 0f00000000;
	mov.b32 	%r44, 0;
	@%p5 bra 	$L__BB1_5;
	and.b32  	%r44, %r26, 2147483632;
	neg.s32 	%r42, %r44;
	mul.wide.u32 	%rd13, %r3, 4;
	add.s64 	%rd14, %rd13, %rd2;
	add.s64 	%rd41, %rd14, 32;
	add.s64 	%rd4, %rd1, 32;
	mov.f32 	%f116, 0f00000000;
	mov.u32 	%r41, %r4;
$L__BB1_4:
	.pragma "nounroll";
	mul.wide.s32 	%rd15, %r41, 4;
	add.s64 	%rd16, %rd4, %rd15;
	ld.global.f32 	%f20, [%rd41+-32];
	ld.global.f32 	%f21, [%rd16+-32];
	fma.rn.f32 	%f22, %f20, %f21, %f116;
	ld.global.f32 	%f23, [%rd41+-28];
	ld.global.f32 	%f24, [%rd16+-28];
	fma.rn.f32 	%f25, %f23, %f24, %f22;
	ld.global.f32 	%f26, [%rd41+-24];
	ld.global.f32 	%f27, [%rd16+-24];
	fma.rn.f32 	%f28, %f26, %f27, %f25;
	ld.global.f32 	%f29, [%rd41+-20];
	ld.global.f32 	%f30, [%rd16+-20];
	fma.rn.f32 	%f31, %f29, %f30, %f28;
	ld.global.f32 	%f32, [%rd41+-16];
	ld.global.f32 	%f33, [%rd16+-16];
	fma.rn.f32 	%f34, %f32, %f33, %f31;
	ld.global.f32 	%f35, [%rd41+-12];
	ld.global.f32 	%f36, [%rd16+-12];
	fma.rn.f32 	%f37, %f35, %f36, %f34;
	ld.global.f32 	%f38, [%rd41+-8];
	ld.global.f32 	%f39, [%rd16+-8];
	fma.rn.f32 	%f40, %f38, %f39, %f37;
	ld.global.f32 	%f41, [%rd41+-4];
	ld.global.f32 	%f42, [%rd16+-4];
	fma.rn.f32 	%f43, %f41, %f42, %f40;
	ld.global.f32 	%f44, [%rd41];
	ld.global.f32 	%f45, [%rd16];
	fma.rn.f32 	%f46, %f44, %f45, %f43;
	ld.global.f32 	%f47, [%rd41+4];
	ld.global.f32 	%f48, [%rd16+4];
	fma.rn.f32 	%f49, %f47, %f48, %f46;
	ld.global.f32 	%f50, [%rd41+8];
	ld.global.f32 	%f51, [%rd16+8];
	fma.rn.f32 	%f52, %f50, %f51, %f49;
	ld.global.f32 	%f53, [%rd41+12];
	ld.global.f32 	%f54, [%rd16+12];
	fma.rn.f32 	%f55, %f53, %f54, %f52;
	ld.global.f32 	%f56, [%rd41+16];
	ld.global.f32 	%f57, [%rd16+16];
	fma.rn.f32 	%f58, %f56, %f57, %f55;
	ld.global.f32 	%f59, [%rd41+20];
	ld.global.f32 	%f60, [%rd16+20];
	fma.rn.f32 	%f61, %f59, %f60, %f58;
	ld.global.f32 	%f62, [%rd41+24];
	ld.global.f32 	%f63, [%rd16+24];
	fma.rn.f32 	%f64, %f62, %f63, %f61;
	ld.global.f32 	%f65, [%rd41+28];
	ld.global.f32 	%f66, [%rd16+28];
	fma.rn.f32 	%f116, %f65, %f66, %f64;
	add.s32 	%r42, %r42, 16;
	add.s64 	%rd41, %rd41, 64;
	add.s32 	%r41, %r41, 16;
	setp.ne.s32 	%p6, %r42, 0;
	@%p6 bra 	$L__BB1_4;
$L__BB1_5:
	setp.eq.s32 	%p7, %r5, 0;
	@%p7 bra 	$L__BB1_14;
	and.b32  	%r13, %r26, 7;
	setp.lt.u32 	%p8, %r5, 8;
	@%p8 bra 	$L__BB1_8;
	add.s32 	%r35, %r44, %r3;
	mul.wide.u32 	%rd17, %r35, 4;
	add.s64 	%rd18, %rd2, %rd17;
	ld.global.f32 	%f68, [%rd18];
	add.s32 	%r36, %r44, %r4;
	mul.wide.s32 	%rd19, %r36, 4;
	add.s64 	%rd20, %rd1, %rd19;
	ld.global.f32 	%f69, [%rd20];
	fma.rn.f32 	%f70, %f68, %f69, %f116;
	cvt.u64.u32 	%rd21, %r3;
	cvt.u64.u32 	%rd22, %r44;
	add.s64 	%rd23, %rd22, %rd21;
	shl.b64 	%rd24, %rd23, 2;
	add.s64 	%rd25, %rd2, %rd24;
	ld.global.f32 	%f71, [%rd25+4];
	ld.global.f32 	%f72, [%rd20+4];
	fma.rn.f32 	%f73, %f71, %f72, %f70;
	ld.global.f32 	%f74, [%rd25+8];
	ld.global.f32 	%f75, [%rd20+8];
	fma.rn.f32 	%f76, %f74, %f75, %f73;
	ld.global.f32 	%f77, [%rd25+12];
	ld.global.f32 	%f78, [%rd20+12];
	fma.rn.f32 	%f79, %f77, %f78, %f76;
	ld.global.f32 	%f80, [%rd25+16];
	ld.global.f32 	%f81, [%rd20+16];
	fma.rn.f32 	%f82, %f80, %f81, %f79;
	ld.global.f32 	%f83, [%rd25+20];
	ld.global.f32 	%f84, [%rd20+20];
	fma.rn.f32 	%f85, %f83, %f84, %f82;
	ld.global.f32 	%f86, [%rd25+24];
	ld.global.f32 	%f87, [%rd20+24];
	fma.rn.f32 	%f88, %f86, %f87, %f85;
	ld.global.f32 	%f89, [%rd25+28];
	ld.global.f32 	%f90, [%rd20+28];
	fma.rn.f32 	%f116, %f89, %f90, %f88;
	add.s32 	%r44, %r44, 8;
$L__BB1_8:
	setp.eq.s32 	%p9, %r13, 0;
	@%p9 bra 	$L__BB1_14;
	and.b32  	%r16, %r26, 3;
	setp.lt.u32 	%p10, %r13, 4;
	@%p10 bra 	$L__BB1_11;
	add.s32 	%r37, %r44, %r3;
	mul.wide.u32 	%rd26, %r37, 4;
	add.s64 	%rd27, %rd2, %rd26;
	ld.global.f32 	%f92, [%rd27];
	add.s32 	%r38, %r44, %r4;
	mul.wide.s32 	%rd28, %r38, 4;
	add.s64 	%rd29, %rd1, %rd28;
	ld.global.f32 	%f93, [%rd29];
	fma.rn.f32 	%f94, %f92, %f93, %f116;
	cvt.u64.u32 	%rd30, %r3;
	cvt.u64.u32 	%rd31, %r44;
	add.s64 	%rd32, %rd31, %rd30;
	shl.b64 	%rd33, %rd32, 2;
	add.s64 	%rd34, %rd2, %rd33;
	ld.global.f32 	%f95, [%rd34+4];
	ld.global.f32 	%f96, [%rd29+4];
	fma.rn.f32 	%f97, %f95, %f96, %f94;
	ld.global.f32 	%f98, [%rd34+8];
	ld.global.f32 	%f99, [%rd29+8];
	fma.rn.f32 	%f100, %f98, %f99, %f97;
	ld.global.f32 	%f101, [%rd34+12];
	ld.global.f32 	%f102, [%rd29+12];
	fma.rn.f32 	%f116, %f101, %f102, %f100;
	add.s32 	%r44, %r44, 4;
$L__BB1_11:
	setp.eq.s32 	%p11, %r16, 0;
	@%p11 bra 	$L__BB1_14;
	add.s32 	%r47, %r44, %r4;
	add.s32 	%r39, %r44, %r3;
	mul.wide.u32 	%rd35, %r39, 4;
	add.s64 	%rd42, %rd2, %rd35;
	neg.s32 	%r46, %r16;
$L__BB1_13:
	.pragma "nounroll";
	mul.wide.s32 	%rd36, %r47, 4;
	add.s64 	%rd37, %rd1, %rd36;
	ld.global.f32 	%f103, [%rd42];
	ld.global.f32 	%f104, [%rd37];
	fma.rn.f32 	%f116, %f103, %f104, %f116;
	add.s32 	%r47, %r47, 1;
	add.s64 	%rd42, %rd42, 4;
	add.s32 	%r46, %r46, 1;
	setp.ne.s32 	%p12, %r46, 0;
	@%p12 bra 	$L__BB1_13;
$L__BB1_14:
	mad.lo.s32 	%r40, %r25, %r1, %r2;
	cvta.to.global.u64 	%rd38, %rd10;
	mul.wide.s32 	%rd39, %r40, 4;
	add.s64 	%rd40, %rd38, %rd39;
	ld.global.f32 	%f105, [%rd40];
	mul.f32 	%f106, %f15, %f105;
	fma.rn.f32 	%f107, %f14, %f116, %f106;
	st.global.f32 	[%rd40], %f107;
$L__BB1_15:
	ret;

}
	// .globl	rms_norm_kernel
.visible .entry rms_norm_kernel(
	.param .u64 .ptr .align 1 rms_norm_kernel_param_0,
	.param .u64 .ptr .align 1 rms_norm_kernel_param_1,
	.param .u64 .ptr .align 1 rms_norm_kernel_param_2,
	.param .u32 rms_norm_kernel_param_3,
	.param .u32 rms_norm_kernel_param_4,
	.param .f32 rms_norm_kernel_param_5
)
{
	.reg .pred 	%p<11>;
	.reg .b32 	%r<43>;
	.reg .b32 	%f<92>;
	.reg .b64 	%rd<21>;

	ld.param.u64 	%rd5, [rms_norm_kernel_param_0];
	ld.param.u64 	%rd3, [rms_norm_kernel_param_1];
	ld.param.u64 	%rd4, [rms_norm_kernel_param_2];
	ld.param.u32 	%r26, [rms_norm_kernel_param_3];
	ld.param.u32 	%r27, [rms_norm_kernel_param_4];
	ld.param.f32 	%f14, [rms_norm_kernel_param_5];
	cvta.to.global.u64 	%rd1, %rd5;
	mov.u32 	%r28, %ctaid.x;
	mov.u32 	%r29, %ntid.x;
	mul.lo.s32 	%r1, %r28, %r29;
	mov.u32 	%r2, %tid.x;
	add.s32 	%r3, %r1, %r2;
	mul.lo.s32 	%r30, %r27, %r26;
	setp.ge.s32 	%p1, %r3, %r30;
	@%p1 bra 	$L__BB2_15;
	rem.s32 	%r4, %r3, %r26;
	setp.lt.s32 	%p2, %r26, 1;
	mov.f32 	%f91, 0f00000000;
	@%p2 bra 	$L__BB2_14;
	sub.s32 	%r5, %r3, %r4;
	and.b32  	%r6, %r26, 15;
	setp.lt.u32 	%p3, %r26, 16;
	mov.f32 	%f91, 0f00000000;
	mov.b32 	%r39, 0;
	@%p3 bra 	$L__BB2_5;
	and.b32  	%r39, %r26, 2147483632;
	neg.s32 	%r37, %r39;
	add.s64 	%rd2, %rd1, 32;
	mov.f32 	%f91, 0f00000000;
	mov.u32 	%r36, %r5;
$L__BB2_4:
	.pragma "nounroll";
	mul.wide.s32 	%rd6, %r36, 4;
	add.s64 	%rd7, %rd2, %rd6;
	ld.global.f32 	%f19, [%rd7+-32];
	fma.rn.f32 	%f20, %f19, %f19, %f91;
	ld.global.f32 	%f21, [%rd7+-28];
	fma.rn.f32 	%f22, %f21, %f21, %f20;
	ld.global.f32 	%f23, [%rd7+-24];
	fma.rn.f32 	%f24, %f23, %f23, %f22;
	ld.global.f32 	%f25, [%rd7+-20];
	fma.rn.f32 	%f26, %f25, %f25, %f24;
	ld.global.f32 	%f27, [%rd7+-16];
	fma.rn.f32 	%f28, %f27, %f27, %f26;
	ld.global.f32 	%f29, [%rd7+-12];
	fma.rn.f32 	%f30, %f29, %f29, %f28;
	ld.global.f32 	%f31, [%rd7+-8];
	fma.rn.f32 	%f32, %f31, %f31, %f30;
	ld.global.f32 	%f33, [%rd7+-4];
	fma.rn.f32 	%f34, %f33, %f33, %f32;
	ld.global.f32 	%f35, [%rd7];
	fma.rn.f32 	%f36, %f35, %f35, %f34;
	ld.global.f32 	%f37, [%rd7+4];
	fma.rn.f32 	%f38, %f37, %f37, %f36;
	ld.global.f32 	%f39, [%rd7+8];
	fma.rn.f32 	%f40, %f39, %f39, %f38;
	ld.global.f32 	%f41, [%rd7+12];
	fma.rn.f32 	%f42, %f41, %f41, %f40;
	ld.global.f32 	%f43, [%rd7+16];
	fma.rn.f32 	%f44, %f43, %f43, %f42;
	ld.global.f32 	%f45, [%rd7+20];
	fma.rn.f32 	%f46, %f45, %f45, %f44;
	ld.global.f32 	%f47, [%rd7+24];
	fma.rn.f32 	%f48, %f47, %f47, %f46;
	ld.global.f32 	%f49, [%rd7+28];
	fma.rn.f32 	%f91, %f49, %f49, %f48;
	add.s32 	%r37, %r37, 16;
	add.s32 	%r36, %r36, 16;
	setp.ne.s32 	%p4, %r37, 0;
	@%p4 bra 	$L__BB2_4;
$L__BB2_5:
	setp.eq.s32 	%p5, %r6, 0;
	@%p5 bra 	$L__BB2_14;
	and.b32  	%r14, %r26, 7;
	setp.lt.u32 	%p6, %r6, 8;
	@%p6 bra 	$L__BB2_8;
	add.s32 	%r32, %r5, %r39;
	mul.wide.s32 	%rd8, %r32, 4;
	add.s64 	%rd9, %rd1, %rd8;
	ld.global.f32 	%f51, [%rd9];
	fma.rn.f32 	%f52, %f51, %f51, %f91;
	ld.global.f32 	%f53, [%rd9+4];
	fma.rn.f32 	%f54, %f53, %f53, %f52;
	ld.global.f32 	%f55, [%rd9+8];
	fma.rn.f32 	%f56, %f55, %f55, %f54;
	ld.global.f32 	%f57, [%rd9+12];
	fma.rn.f32 	%f58, %f57, %f57, %f56;
	ld.global.f32 	%f59, [%rd9+16];
	fma.rn.f32 	%f60, %f59, %f59, %f58;
	ld.global.f32 	%f61, [%rd9+20];
	fma.rn.f32 	%f62, %f61, %f61, %f60;
	ld.global.f32 	%f63, [%rd9+24];
	fma.rn.f32 	%f64, %f63, %f63, %f62;
	ld.global.f32 	%f65, [%rd9+28];
	fma.rn.f32 	%f91, %f65, %f65, %f64;
	add.s32 	%r39, %r39, 8;
$L__BB2_8:
	setp.eq.s32 	%p7, %r14, 0;
	@%p7 bra 	$L__BB2_14;
	and.b32  	%r17, %r26, 3;
	setp.lt.u32 	%p8, %r14, 4;
	@%p8 bra 	$L__BB2_11;
	add.s32 	%r33, %r5, %r39;
	mul.wide.s32 	%rd10, %r33, 4;
	add.s64 	%rd11, %rd1, %rd10;
	ld.global.f32 	%f67, [%rd11];
	fma.rn.f32 	%f68, %f67, %f67, %f91;
	ld.global.f32 	%f69, [%rd11+4];
	fma.rn.f32 	%f70, %f69, %f69, %f68;
	ld.global.f32 	%f71, [%rd11+8];
	fma.rn.f32 	%f72, %f71, %f71, %f70;
	ld.global.f32 	%f73, [%rd11+12];
	fma.rn.f32 	%f91, %f73, %f73, %f72;
	add.s32 	%r39, %r39, 4;
$L__BB2_11:
	setp.eq.s32 	%p9, %r17, 0;
	@%p9 bra 	$L__BB2_14;
	add.s32 	%r34, %r2, %r39;
	add.s32 	%r35, %r34, %r1;
	sub.s32 	%r42, %r35, %r4;
	neg.s32 	%r41, %r17;
$L__BB2_13:
	.pragma "nounroll";
	mul.wide.s32 	%rd12, %r42, 4;
	add.s64 	%rd13, %rd1, %rd12;
	ld.global.f32 	%f74, [%rd13];
	fma.rn.f32 	%f91, %f74, %f74, %f91;
	add.s32 	%r42, %r42, 1;
	add.s32 	%r41, %r41, 1;
	setp.ne.s32 	%p10, %r41, 0;
	@%p10 bra 	$L__BB2_13;
$L__BB2_14:
	cvt.rn.f32.s32 	%f75, %r26;
	div.rn.f32 	%f76, %f91, %f75;
	add.f32 	%f77, %f14, %f76;
	sqrt.rn.f32 	%f78, %f77;
	mul.wide.s32 	%rd14, %r3, 4;
	add.s64 	%rd15, %rd1, %rd14;
	ld.global.f32 	%f79, [%rd15];
	cvta.to.global.u64 	%rd16, %rd3;
	mul.wide.s32 	%rd17, %r4, 4;
	add.s64 	%rd18, %rd16, %rd17;
	ld.global.f32 	%f80, [%rd18];
	mul.f32 	%f81, %f79, %f80;
	div.rn.f32 	%f82, %f81, %f78;
	cvta.to.global.u64 	%rd19, %rd4;
	add.s64 	%rd20, %rd19, %rd14;
	st.global.f32 	[%rd20], %f82;
$L__BB2_15:
	ret;

}
	// .globl	rope_kernel
.visible .entry rope_kernel(
	.param .u64 .ptr .align 1 rope_kernel_param_0,
	.param .u32 rope_kernel_param_1,
	.param .u32 rope_kernel_param_2,
	.param .u32 rope_kernel_param_3,
	.param .u32 rope_kernel_param_4,
	.param .f32 rope_kernel_param_5
)
{
	.local .align 4 .b8 	__local_depot3[28];
	.reg .b64 	%SP;
	.reg .b64 	%SPL;
	.reg .pred 	%p<33>;
	.reg .b32 	%r<81>;
	.reg .b32 	%f<117>;
	.reg .b64 	%rd<27>;
	.reg .b64 	%fd<3>;

	mov.u64 	%SPL, __local_depot3;
	ld.param.u64 	%rd9, [rope_kernel_param_0];
	ld.param.u32 	%r25, [rope_kernel_param_1];
	ld.param.u32 	%r22, [rope_kernel_param_2];
	ld.param.u32 	%r23, [rope_kernel_param_3];
	ld.param.u32 	%r24, [rope_kernel_param_4];
	ld.param.f32 	%f16, [rope_kernel_param_5];
	add.u64 	%rd1, %SPL, 0;
	mov.u32 	%r26, %ctaid.x;
	mov.u32 	%r27, %ntid.x;
	mov.u32 	%r28, %tid.x;
	mad.lo.s32 	%r1, %r26, %r27, %r28;
	mul.lo.s32 	%r29, %r22, %r25;
	mul.lo.s32 	%r30, %r29, %r23;
	setp.ge.s32 	%p1, %r1, %r30;
	@%p1 bra 	$L__BB3_19;
	mul.lo.s32 	%r2, %r23, %r22;
	div.s32 	%r3, %r1, %r2;
	rem.s32 	%r4, %r1, %r23;
	shr.u32 	%r31, %r23, 31;
	add.s32 	%r32, %r23, %r31;
	shr.s32 	%r5, %r32, 1;
	setp.ge.s32 	%p2, %r4, %r5;
	mov.f32 	%f115, 0f3F800000;
	@%p2 bra 	$L__BB3_19;
	shr.u32 	%r33, %r4, 31;
	add.s32 	%r34, %r4, %r33;
	shr.s32 	%r6, %r34, 1;
	add.s32 	%r7, %r3, %r24;
	cvt.rn.f32.s32 	%f18, %r6;
	add.f32 	%f19, %f18, %f18;
	cvt.rn.f32.s32 	%f20, %r23;
	div.rn.f32 	%f1, %f19, %f20;
	mul.f32 	%f21, %f1, 0f3F000000;
	cvt.rzi.f32.f32 	%f22, %f21;
	add.f32 	%f23, %f22, %f22;
	sub.f32 	%f24, %f1, %f23;
	abs.f32 	%f2, %f24;
	abs.f32 	%f3, %f16;
	setp.lt.f32 	%p3, %f3, 0f00800000;
	mul.f32 	%f25, %f3, 0f4B800000;
	selp.f32 	%f26, %f25, %f3, %p3;
	selp.f32 	%f27, 0fC1C00000, 0f00000000, %p3;
	mov.b32 	%r35, %f26;
	add.s32 	%r36, %r35, -1060439283;
	and.b32  	%r37, %r36, -8388608;
	sub.s32 	%r38, %r35, %r37;
	mov.b32 	%f28, %r38;
	cvt.rn.f32.s32 	%f29, %r37;
	fma.rn.f32 	%f30, %f29, 0f34000000, %f27;
	add.f32 	%f31, %f28, 0fBF800000;
	add.f32 	%f32, %f28, 0f3F800000;
	rcp.approx.ftz.f32 	%f33, %f32;
	add.f32 	%f34, %f31, %f31;
	mul.f32 	%f35, %f34, %f33;
	mul.f32 	%f36, %f35, %f35;
	sub.f32 	%f37, %f31, %f35;
	add.f32 	%f38, %f37, %f37;
	neg.f32 	%f39, %f35;
	fma.rn.f32 	%f40, %f39, %f31, %f38;
	mul.rn.f32 	%f41, %f33, %f40;
	fma.rn.f32 	%f42, %f36, 0f3A2C32E4, 0f3B52E7DB;
	fma.rn.f32 	%f43, %f42, %f36, 0f3C93BB73;
	fma.rn.f32 	%f44, %f43, %f36, 0f3DF6384F;
	mul.rn.f32 	%f45, %f44, %f36;
	fma.rn.f32 	%f46, %f35, 0f3FB8AA3B, %f30;
	sub.f32 	%f47, %f30, %f46;
	fma.rn.f32 	%f48, %f35, 0f3FB8AA3B, %f47;
	fma.rn.f32 	%f49, %f41, 0f3FB8AA3B, %f48;
	fma.rn.f32 	%f50, %f35, 0f32A55E34, %f49;
	mul.f32 	%f51, %f45, 0f40400000;
	fma.rn.f32 	%f52, %f51, %f41, %f50;
	fma.rn.f32 	%f53, %f45, %f35, %f52;
	add.rn.f32 	%f54, %f46, %f53;
	neg.f32 	%f55, %f46;
	add.rn.f32 	%f56, %f54, %f55;
	neg.f32 	%f57, %f56;
	add.rn.f32 	%f58, %f53, %f57;
	mul.rn.f32 	%f59, %f54, %f1;
	neg.f32 	%f60, %f59;
	fma.rn.f32 	%f61, %f54, %f1, %f60;
	fma.rn.f32 	%f62, %f58, %f1, %f61;
	cvt.rni.f32.f32 	%f63, %f59;
	sub.f32 	%f64, %f59, %f63;
	add.f32 	%f65, %f64, %f62;
	fma.rn.f32 	%f66, %f65, 0f391FCB8E, 0f3AAF85ED;
	fma.rn.f32 	%f67, %f66, %f65, 0f3C1D9856;
	fma.rn.f32 	%f68, %f67, %f65, 0f3D6357BB;
	fma.rn.f32 	%f69, %f68, %f65, 0f3E75FDEC;
	fma.rn.f32 	%f70, %f69, %f65, 0f3F317218;
	fma.rn.f32 	%f71, %f70, %f65, 0f3F800000;
	cvt.rzi.s32.f32 	%r39, %f63;
	setp.gt.f32 	%p4, %f63, 0f00000000;
	selp.b32 	%r40, 0, -2097152000, %p4;
	add.s32 	%r41, %r40, 2130706432;
	mov.b32 	%f72, %r41;
	mul.f32 	%f73, %f71, %f72;
	shl.b32 	%r42, %r39, 23;
	sub.s32 	%r43, %r42, %r40;
	mov.b32 	%f74, %r43;
	mul.f32 	%f75, %f73, %f74;
	abs.f32 	%f76, %f59;
	setp.gt.f32 	%p5, %f76, 0f43180000;
	setp.lt.f32 	%p6, %f59, 0f00000000;
	selp.f32 	%f77, 0f00000000, 0f7F800000, %p6;
	selp.f32 	%f4, %f77, %f75, %p5;
	setp.eq.f32 	%p7, %f16, 0f3F800000;
	setp.eq.f32 	%p8, %f1, 0f00000000;
	or.pred  	%p9, %p7, %p8;
	@%p9 bra 	$L__BB3_10;
	setp.num.f32 	%p10, %f3, %f3;
	abs.f32 	%f78, %f1;
	setp.num.f32 	%p11, %f78, %f78;
	and.pred  	%p12, %p10, %p11;
	@%p12 bra 	$L__BB3_5;
	add.rn.f32 	%f115, %f16, %f1;
	bra.uni 	$L__BB3_10;
$L__BB3_5:
	setp.neu.f32 	%p13, %f16, 0f00000000;
	setp.neu.f32 	%p14, %f3, 0f7F800000;
	and.pred  	%p15, %p13, %p14;
	@%p15 bra 	$L__BB3_7;
	setp.neu.f32 	%p22, %f2, 0f3F800000;
	add.f32 	%f83, %f16, %f16;
	mov.b32 	%r44, %f83;
	setp.lt.f32 	%p23, %f1, 0f00000000;
	xor.b32  	%r45, %r44, 2139095040;
	selp.b32 	%r46, %r45, %r44, %p23;
	and.b32  	%r47, %r46, 2147483647;
	selp.b32 	%r48, %r47, %r46, %p22;
	mov.b32 	%f115, %r48;
	bra.uni 	$L__BB3_10;
$L__BB3_7:
	setp.eq.f32 	%p16, %f16, 0fBF800000;
	setp.eq.f32 	%p17, %f78, 0f7F800000;
	and.pred  	%p18, %p16, %p17;
	@%p18 bra 	$L__BB3_10;
	setp.geu.f32 	%p19, %f16, 0f00000000;
	mov.f32 	%f115, %f4;
	@%p19 bra 	$L__BB3_10;
	setp.neu.f32 	%p20, %f2, 0f3F800000;
	neg.f32 	%f80, %f4;
	selp.f32 	%f81, %f4, %f80, %p20;
	cvt.rmi.f32.f32 	%f82, %f1;
	setp.neu.f32 	%p21, %f1, %f82;
	selp.f32 	%f115, 0f7FFFFFFF, %f81, %p21;
$L__BB3_10:
	cvt.rn.f32.s32 	%f84, %r7;
	div.rn.f32 	%f10, %f84, %f115;
	mul.f32 	%f85, %f10, 0f3F22F983;
	cvt.rni.s32.f32 	%r80, %f85;
	cvt.rn.f32.s32 	%f86, %r80;
	fma.rn.f32 	%f87, %f86, 0fBFC90FDA, %f10;
	fma.rn.f32 	%f88, %f86, 0fB3A22168, %f87;
	fma.rn.f32 	%f116, %f86, 0fA7C234C5, %f88;
	abs.f32 	%f12, %f10;
	setp.ltu.f32 	%p24, %f12, 0f47CE4780;
	@%p24 bra 	$L__BB3_18;
	setp.neu.f32 	%p25, %f12, 0f7F800000;
	@%p25 bra 	$L__BB3_13;
	mov.f32 	%f91, 0f00000000;
	mul.rn.f32 	%f116, %f10, %f91;
	mov.b32 	%r80, 0;
	bra.uni 	$L__BB3_18;
$L__BB3_13:
	mov.b32 	%r9, %f10;
	shl.b32 	%r50, %r9, 8;
	or.b32  	%r10, %r50, -2147483648;
	mov.b64 	%rd26, 0;
	mov.b32 	%r77, 0;
	mov.u64 	%rd24, __cudart_i2opi_f;
	mov.u64 	%rd25, %rd1;
$L__BB3_14:
	.pragma "nounroll";
	ld.global.nc.u32 	%r51, [%rd24];
	mad.wide.u32 	%rd13, %r51, %r10, %rd26;
	shr.u64 	%rd26, %rd13, 32;
	st.local.u32 	[%rd25], %rd13;
	add.s32 	%r77, %r77, 1;
	add.s64 	%rd25, %rd25, 4;
	add.s64 	%rd24, %rd24, 4;
	setp.ne.s32 	%p26, %r77, 6;
	@%p26 bra 	$L__BB3_14;
	shr.u32 	%r52, %r9, 23;
	st.local.u32 	[%rd1+24], %rd26;
	and.b32  	%r13, %r52, 31;
	and.b32  	%r53, %r52, 224;
	add.s32 	%r54, %r53, -128;
	shr.u32 	%r55, %r54, 5;
	mul.wide.u32 	%rd14, %r55, 4;
	sub.s64 	%rd8, %rd1, %rd14;
	ld.local.u32 	%r78, [%rd8+24];
	ld.local.u32 	%r79, [%rd8+20];
	setp.eq.s32 	%p27, %r13, 0;
	@%p27 bra 	$L__BB3_17;
	shf.l.wrap.b32 	%r78, %r79, %r78, %r13;
	ld.local.u32 	%r56, [%rd8+16];
	shf.l.wrap.b32 	%r79, %r56, %r79, %r13;
$L__BB3_17:
	shr.u32 	%r57, %r78, 30;
	shf.l.wrap.b32 	%r58, %r79, %r78, 2;
	shl.b32 	%r59, %r79, 2;
	shr.u32 	%r60, %r58, 31;
	add.s32 	%r61, %r60, %r57;
	neg.s32 	%r62, %r61;
	setp.lt.s32 	%p28, %r9, 0;
	selp.b32 	%r80, %r62, %r61, %p28;
	xor.b32  	%r63, %r58, %r9;
	shr.s32 	%r64, %r58, 31;
	xor.b32  	%r65, %r64, %r58;
	xor.b32  	%r66, %r64, %r59;
	cvt.u64.u32 	%rd15, %r65;
	shl.b64 	%rd16, %rd15, 32;
	cvt.u64.u32 	%rd17, %r66;
	or.b64  	%rd18, %rd16, %rd17;
	cvt.rn.f64.s64 	%fd1, %rd18;
	mul.f64 	%fd2, %fd1, 0d3BF921FB54442D19;
	cvt.rn.f32.f64 	%f89, %fd2;
	neg.f32 	%f90, %f89;
	setp.lt.s32 	%p29, %r63, 0;
	selp.f32 	%f116, %f90, %f89, %p29;
$L__BB3_18:
	rem.s32 	%r68, %r1, %r2;
	mul.f32 	%f92, %f116, %f116;
	fma.rn.f32 	%f93, %f92, 0f37CBAC00, 0fBAB607ED;
	fma.rn.f32 	%f94, %f93, %f92, 0f3D2AAABB;
	fma.rn.f32 	%f95, %f94, %f92, 0fBEFFFFFF;
	fma.rn.f32 	%f96, %f95, %f92, 0f3F800000;
	fma.rn.f32 	%f97, %f92, %f116, 0f00000000;
	fma.rn.f32 	%f98, %f92, 0fB94D4153, 0f3C0885E4;
	fma.rn.f32 	%f99, %f98, %f92, 0fBE2AAAA8;
	fma.rn.f32 	%f100, %f99, %f97, %f116;
	and.b32  	%r69, %r80, 1;
	setp.eq.b32 	%p30, %r69, 1;
	selp.f32 	%f101, %f96, %f100, %p30;
	selp.f32 	%f102, %f100, %f96, %p30;
	and.b32  	%r70, %r80, 2;
	setp.eq.s32 	%p31, %r70, 0;
	neg.f32 	%f103, %f101;
	selp.f32 	%f104, %f101, %f103, %p31;
	add.s32 	%r71, %r80, 1;
	and.b32  	%r72, %r71, 2;
	setp.eq.s32 	%p32, %r72, 0;
	neg.f32 	%f105, %f102;
	selp.f32 	%f106, %f102, %f105, %p32;
	rem.s32 	%r73, %r68, %r23;
	mad.lo.s32 	%r74, %r2, %r3, %r68;
	add.s32 	%r75, %r74, %r6;
	sub.s32 	%r76, %r75, %r73;
	cvta.to.global.u64 	%rd19, %rd9;
	mul.wide.s32 	%rd20, %r76, 4;
	add.s64 	%rd21, %rd19, %rd20;
	ld.global.f32 	%f107, [%rd21];
	mul.wide.s32 	%rd22, %r5, 4;
	add.s64 	%rd23, %rd21, %rd22;
	ld.global.f32 	%f108, [%rd23];
	mul.f32 	%f109, %f107, %f106;
	mul.f32 	%f110, %f108, %f104;
	sub.f32 	%f111, %f109, %f110;
	st.global.f32 	[%rd21], %f111;
	mul.f32 	%f112, %f107, %f104;
	fma.rn.f32 	%f113, %f108, %f106, %f112;
	st.global.f32 	[%rd23], %f113;
$L__BB3_19:
	ret;

}
	// .globl	swiglu_kernel
.visible .entry swiglu_kernel(
	.param .u64 .ptr .align 1 swiglu_kernel_param_0,
	.param .u64 .ptr .align 1 swiglu_kernel_param_1,
	.param .u32 swiglu_kernel_param_2
)
{
	.reg .pred 	%p<2>;
	.reg .b32 	%r<8>;
	.reg .b32 	%f<18>;
	.reg .b64 	%rd<8>;

	ld.param.u64 	%rd1, [swiglu_kernel_param_0];
	ld.param.u64 	%rd2, [swiglu_kernel_param_1];
	ld.param.u32 	%r2, [swiglu_kernel_param_2];
	mov.u32 	%r3, %ctaid.x;
	mov.u32 	%r4, %ntid.x;
	mov.u32 	%r5, %tid.x;
	mad.lo.s32 	%r1, %r3, %r4, %r5;
	setp.ge.s32 	%p1, %r1, %r2;
	@%p1 bra 	$L__BB4_2;
	cvta.to.global.u64 	%rd3, %rd1;
	cvta.to.global.u64 	%rd4, %rd2;
	mul.wide.s32 	%rd5, %r1, 4;
	add.s64 	%rd6, %rd3, %rd5;
	ld.global.f32 	%f1, [%rd6];
	fma.rn.f32 	%f2, %f1, 0fBBBB989D, 0f3F000000;
	cvt.sat.f32.f32 	%f3, %f2;
	mov.f32 	%f4, 0f4B400001;
	mov.f32 	%f5, 0f437C0000;
	fma.rm.f32 	%f6, %f3, %f5, %f4;
	add.f32 	%f7, %f6, 0fCB40007F;
	neg.f32 	%f8, %f7;
	fma.rn.f32 	%f9, %f1, 0fBFB8AA3B, %f8;
	fma.rn.f32 	%f10, %f1, 0fB2A57060, %f9;
	mov.b32 	%r6, %f6;
	shl.b32 	%r7, %r6, 23;
	mov.b32 	%f11, %r7;
	ex2.approx.ftz.f32 	%f12, %f10;
	fma.rn.f32 	%f13, %f12, %f11, 0f3F800000;
	rcp.rn.f32 	%f14, %f13;
	mul.f32 	%f15, %f1, %f14;
	add.s64 	%rd7, %rd4, %rd5;
	ld.global.f32 	%f16, [%rd7];
	mul.f32 	%f17, %f16, %f15;
	st.global.f32 	[%rd7], %f17;
$L__BB4_2:
	ret;

}


// ===== COMPILED SASS (sm_100) =====

	.target	sm_100

	.elftype	@"ET_EXEC"


//--------------------- .note.nv.tkinfo           --------------------------
	.section	.note.nv.tkinfo,"",@"SHT_NOTE"
	.sectionflags	@"SHF_NOTE_NV_TKINFO"
	.tkinfo
        /*0018*/ 	.word	0x00000002
        /*0030*/ 	.string	""
        /*0030*/ 	.string	"ptxas"
        /*0030*/ 	.string	"Cuda compilation tools, release 13.0, V13.0.88"
        /*0030*/ 	.string	"Build cuda_13.0.r13.0/compiler.36424714_0"
        /*0030*/ 	.string	"-arch sm_100 -m 64 "



//--------------------- .note.nv.cuinfo           --------------------------
	.section	.note.nv.cuinfo,"",@"SHT_NOTE"
	.sectionflags	@"SHF_NOTE_NV_CUINFO"
        /*0018*/ 	.short	0x0002
        /*001a*/ 	.short	0x0064
        /*001c*/ 	.short	0x0082
	.zero		2


//--------------------- .nv.info                  --------------------------
	.section	.nv.info,"",@"SHT_CUDA_INFO"
	.align	4


	//----- nvinfo : EIATTR_REGCOUNT
	.align		4
        /*0000*/ 	.byte	0x04, 0x2f
        /*0002*/ 	.short	(.L_2 - .L_1)
	.align		4
.L_1:
        /*0004*/ 	.word	index@(masked_softmax_kernel)
        /*0008*/ 	.word	0x00000016


	//----- nvinfo : EIATTR_FRAME_SIZE
	.align		4
.L_2:
        /*000c*/ 	.byte	0x04, 0x11
        /*000e*/ 	.short	(.L_4 - .L_3)
	.align		4
.L_3:
        /*0010*/ 	.word	index@($__internal_4_$__cuda_sm3x_div_rn_noftz_f32_slowpath)
        /*0014*/ 	.word	0x00000000


	//----- nvinfo : EIATTR_FRAME_SIZE
	.align		4
.L_4:
        /*0018*/ 	.byte	0x04, 0x11
        /*001a*/ 	.short	(.L_6 - .L_5)
	.align		4
.L_5:
        /*001c*/ 	.word	index@(masked_softmax_kernel)
        /*0020*/ 	.word	0x00000000


	//----- nvinfo : EIATTR_REGCOUNT
	.align		4
.L_6:
        /*0024*/ 	.byte	0x04, 0x2f
        /*0026*/ 	.short	(.L_8 - .L_7)
	.align		4
.L_7:
        /*0028*/ 	.word	index@(matmul_transb_kernel)
        /*002c*/ 	.word	0x0000001f


	//----- nvinfo : EIATTR_FRAME_SIZE
	.align		4
.L_8:
        /*0030*/ 	.byte	0x04, 0x11
        /*0032*/ 	.short	(.L_10 - .L_9)
	.align		4
.L_9:
        /*0034*/ 	.word	index@(matmul_transb_kernel)
        /*0038*/ 	.word	0x00000000


	//----- nvinfo : EIATTR_REGCOUNT
	.align		4
.L_10:
        /*003c*/ 	.byte	0x04, 0x2f
        /*003e*/ 	.short	(.L_12 - .L_11)
	.align		4
.L_11:
        /*0040*/ 	.word	index@(rms_norm_kernel)
        /*0044*/ 	.word	0x0000001e


	//----- nvinfo : EIATTR_FRAME_SIZE
	.align		4
.L_12:
        /*0048*/ 	.byte	0x04, 0x11
        /*004a*/ 	.short	(.L_14 - .L_13)
	.align		4
.L_13:
        /*004c*/ 	.word	index@($__internal_3_$__cuda_sm3x_div_rn_noftz_f32_slowpath)
        /*0050*/ 	.word	0x00000000


	//----- nvinfo : EIATTR_FRAME_SIZE
	.align		4
.L_14:
        /*0054*/ 	.byte	0x04, 0x11
        /*0056*/ 	.short	(.L_16 - .L_15)
	.align		4
.L_15:
        /*0058*/ 	.word	index@($__internal_2_$__cuda_sm20_sqrt_rn_f32_slowpath)
        /*005c*/ 	.word	0x00000000


	//----- nvinfo : EIATTR_FRAME_SIZE
	.align		4
.L_16:
        /*0060*/ 	.byte	0x04, 0x11
        /*0062*/ 	.short	(.L_18 - .L_17)
	.align		4
.L_17:
        /*0064*/ 	.word	index@(rms_norm_kernel)
        /*0068*/ 	.word	0x00000000


	//----- nvinfo : EIATTR_REGCOUNT
	.align		4
.L_18:
        /*006c*/ 	.byte	0x04, 0x2f
        /*006e*/ 	.short	(.L_20 - .L_19)
	.align		4
.L_19:
        /*0070*/ 	.word	index@(rope_kernel)
        /*0074*/ 	.word	0x00000016


	//----- nvinfo : EIATTR_FRAME_SIZE
	.align		4
.L_20:
        /*0078*/ 	.byte	0x04, 0x11
        /*007a*/ 	.short	(.L_22 - .L_21)
	.align		4
.L_21:
        /*007c*/ 	.word	index@($__internal_1_$__cuda_sm3x_div_rn_noftz_f32_slowpath)
        /*0080*/ 	.word	0x00000020


	//----- nvinfo : EIATTR_FRAME_SIZE
	.align		4
.L_22:
        /*0084*/ 	.byte	0x04, 0x11
        /*0086*/ 	.short	(.L_24 - .L_23)
	.align		4
.L_23:
        /*0088*/ 	.word	index@(rope_kernel)
        /*008c*/ 	.word	0x00000020


	//----- nvinfo : EIATTR_REGCOUNT
	.align		4
.L_24:
        /*0090*/ 	.byte	0x04, 0x2f
        /*0092*/ 	.short	(.L_26 - .L_25)
	.align		4
.L_25:
        /*0094*/ 	.word	index@(swiglu_kernel)
        /*0098*/ 	.word	0x0000000f


	//----- nvinfo : EIATTR_FRAME_SIZE
	.align		4
.L_26:
        /*009c*/ 	.byte	0x04, 0x11
        /*009e*/ 	.short	(.L_28 - .L_27)
	.align		4
.L_27:
        /*00a0*/ 	.word	index@($__internal_0_$__cuda_sm20_rcp_rn_f32_slowpath)
        /*00a4*/ 	.word	0x00000000


	//----- nvinfo : EIATTR_FRAME_SIZE
	.align		4
.L_28:
        /*00a8*/ 	.byte	0x04, 0x11
        /*00aa*/ 	.short	(.L_30 - .L_29)
	.align		4
.L_29:
        /*00ac*/ 	.word	index@(swiglu_kernel)
        /*00b0*/ 	.word	0x00000000


	//----- nvinfo : EIATTR_MIN_STACK_SIZE
	.align		4
.L_30:
        /*00b4*/ 	.byte	0x04, 0x12
        /*00b6*/ 	.short	(.L_32 - .L_31)
	.align		4
.L_31:
        /*00b8*/ 	.word	index@(swiglu_kernel)
        /*00bc*/ 	.word	0x00000000


	//----- nvinfo : EIATTR_MIN_STACK_SIZE
	.align		4
.L_32:
        /*00c0*/ 	.byte	0x04, 0x12
        /*00c2*/ 	.short	(.L_34 - .L_33)
	.align		4
.L_33:
        /*00c4*/ 	.word	index@(rope_kernel)
        /*00c8*/ 	.word	0x00000020


	//----- nvinfo : EIATTR_MIN_STACK_SIZE
	.align		4
.L_34:
        /*00cc*/ 	.byte	0x04, 0x12
        /*00ce*/ 	.short	(.L_36 - .L_35)
	.align		4
.L_35:
        /*00d0*/ 	.word	index@(rms_norm_kernel)
        /*00d4*/ 	.word	0x00000000


	//----- nvinfo : EIATTR_MIN_STACK_SIZE
	.align		4
.L_36:
        /*00d8*/ 	.byte	0x04, 0x12
        /*00da*/ 	.short	(.L_38 - .L_37)
	.align		4
.L_37:
        /*00dc*/ 	.word	index@(matmul_transb_kernel)
        /*00e0*/ 	.word	0x00000000


	//----- nvinfo : EIATTR_MIN_STACK_SIZE
	.align		4
.L_38:
        /*00e4*/ 	.byte	0x04, 0x12
        /*00e6*/ 	.short	(.L_40 - .L_39)
	.align		4
.L_39:
        /*00e8*/ 	.word	index@(masked_softmax_kernel)
        /*00ec*/ 	.word	0x00000000
.L_40:


//--------------------- .nv.compat                --------------------------
	.section	.nv.compat,"",@"SHT_CUDA_COMPAT_INFO"
	.align	4
        /*0000*/ 	.byte	0x02, 0x09, 0x00, 0x00, 0x02, 0x02, 0x01, 0x00, 0x02, 0x05, 0x05, 0x00, 0x03, 0x07, 0x01, 0x01
        /*0010*/ 	.byte	0x02, 0x03, 0x00, 0x00, 0x02, 0x06, 0x01, 0x00, 0x04, 0x0b, 0x08, 0x00, 0x01, 0x00, 0x00, 0x00
        /*0020*/ 	.byte	0x00, 0x00, 0x00, 0x00


//--------------------- .nv.info.swiglu_kernel    --------------------------
	.section	.nv.info.swiglu_kernel,"",@"SHT_CUDA_INFO"
	.sectionflags	@""
	.align	4


	//----- nvinfo : EIATTR_CUDA_API_VERSION
	.align		4
        /*0000*/ 	.byte	0x04, 0x37
        /*0002*/ 	.short	(.L_42 - .L_41)
.L_41:
        /*0004*/ 	.word	0x00000082


	//----- nvinfo : EIATTR_KPARAM_INFO
	.align		4
.L_42:
        /*0008*/ 	.byte	0x04, 0x17
        /*000a*/ 	.short	(.L_44 - .L_43)
.L_43:
        /*000c*/ 	.word	0x00000000
        /*0010*/ 	.short	0x0002
        /*0012*/ 	.short	0x0010
        /*0014*/ 	.byte	0x00, 0xf0, 0x11, 0x00


	//----- nvinfo : EIATTR_KPARAM_INFO
	.align		4
.L_44:
        /*0018*/ 	.byte	0x04, 0x17
        /*001a*/ 	.short	(.L_46 - .L_45)
.L_45:
        /*001c*/ 	.word	0x00000000
        /*0020*/ 	.short	0x0001
        /*0022*/ 	.short	0x0008
        /*0024*/ 	.byte	0x00, 0xf5, 0x21, 0x00


	//----- nvinfo : EIATTR_KPARAM_INFO
	.align		4
.L_46:
        /*0028*/ 	.byte	0x04, 0x17
        /*002a*/ 	.short	(.L_48 - .L_47)
.L_47:
        /*002c*/ 	.word	0x00000000
        /*0030*/ 	.short	0x0000
        /*0032*/ 	.short	0x0000
        /*0034*/ 	.byte	0x00, 0xf5, 0x21, 0x00


	//----- nvinfo : EIATTR_SPARSE_MMA_MASK
	.align		4
.L_48:
        /*0038*/ 	.byte	0x03, 0x50
        /*003a*/ 	.short	0x0000


	//----- nvinfo : EIATTR_MAXREG_COUNT
	.align		4
        /*003c*/ 	.byte	0x03, 0x1b
        /*003e*/ 	.short	0x00ff


	//----- nvinfo : EIATTR_MERCURY_ISA_VERSION
	.align		4
        /*0040*/ 	.byte	0x03, 0x5f
        /*0042*/ 	.short	0x0101


	//----- nvinfo : EIATTR_VRC_CTA_INIT_COUNT
	.align		4
        /*0044*/ 	.byte	0x02, 0x4a
	.zero		1
	.zero		1


	//----- nvinfo : EIATTR_EXIT_INSTR_OFFSETS
	.align		4
        /*0048*/ 	.byte	0x04, 0x1c
        /*004a*/ 	.short	(.L_50 - .L_49)


	//   ....[0]....
.L_49:
        /*004c*/ 	.word	0x00000070


	//   ....[1]....
        /*0050*/ 	.word	0x00000290


	//----- nvinfo : EIATTR_CRS_STACK_SIZE
	.align		4
.L_50:
        /*0054*/ 	.byte	0x04, 0x1e
        /*0056*/ 	.short	(.L_52 - .L_51)
.L_51:
        /*0058*/ 	.word	0x00000000


	//----- nvinfo : EIATTR_CBANK_PARAM_SIZE
	.align		4
.L_52:
        /*005c*/ 	.byte	0x03, 0x19
        /*005e*/ 	.short	0x0014


	//----- nvinfo : EIATTR_PARAM_CBANK
	.align		4
        /*0060*/ 	.byte	0x04, 0x0a
        /*0062*/ 	.short	(.L_54 - .L_53)
	.align		4
.L_53:
        /*0064*/ 	.word	index@(.nv.constant0.swiglu_kernel)
        /*0068*/ 	.short	0x0380
        /*006a*/ 	.short	0x0014


	//----- nvinfo : EIATTR_SW_WAR
	.align		4
.L_54:
        /*006c*/ 	.byte	0x04, 0x36
        /*006e*/ 	.short	(.L_56 - .L_55)
.L_55:
        /*0070*/ 	.word	0x00000008
.L_56:


//--------------------- .nv.info.rope_kernel      --------------------------
	.section	.nv.info.rope_kernel,"",@"SHT_CUDA_INFO"
	.sectionflags	@""
	.align	4


	//----- nvinfo : EIATTR_CUDA_API_VERSION
	.align		4
        /*0000*/ 	.byte	0x04, 0x37
        /*0002*/ 	.short	(.L_58 - .L_57)
.L_57:
        /*0004*/ 	.word	0x00000082


	//----- nvinfo : EIATTR_KPARAM_INFO
	.align		4
.L_58:
        /*0008*/ 	.byte	0x04, 0x17
        /*000a*/ 	.short	(.L_60 - .L_59)
.L_59:
        /*000c*/ 	.word	0x00000000
        /*0010*/ 	.short	0x0005
        /*0012*/ 	.short	0x0018
        /*0014*/ 	.byte	0x00, 0xf0, 0x11, 0x00


	//----- nvinfo : EIATTR_KPARAM_INFO
	.align		4
.L_60:
        /*0018*/ 	.byte	0x04, 0x17
        /*001a*/ 	.short	(.L_62 - .L_61)
.L_61:
        /*001c*/ 	.word	0x00000000
        /*0020*/ 	.short	0x0004
        /*0022*/ 	.short	0x0014
        /*0024*/ 	.byte	0x00, 0xf0, 0x11, 0x00


	//----- nvinfo : EIATTR_KPARAM_INFO
	.align		4
.L_62:
        /*0028*/ 	.byte	0x04, 0x17
        /*002a*/ 	.short	(.L_64 - .L_63)
.L_63:
        /*002c*/ 	.word	0x00000000
        /*0030*/ 	.short	0x0003
        /*0032*/ 	.short	0x0010
        /*0034*/ 	.byte	0x00, 0xf0, 0x11, 0x00


	//----- nvinfo : EIATTR_KPARAM_INFO
	.align		4
.L_64:
        /*0038*/ 	.byte	0x04, 0x17
        /*003a*/ 	.short	(.L_66 - .L_65)
.L_65:
        /*003c*/ 	.word	0x00000000
        /*0040*/ 	.short	0x0002
        /*0042*/ 	.short	0x000c
        /*0044*/ 	.byte	0x00, 0xf0, 0x11, 0x00


	//----- nvinfo : EIATTR_KPARAM_INFO
	.align		4
.L_66:
        /*0048*/ 	.byte	0x04, 0x17
        /*004a*/ 	.short	(.L_68 - .L_67)
.L_67:
        /*004c*/ 	.word	0x00000000
        /*0050*/ 	.short	0x0001
        /*0052*/ 	.short	0x0008
        /*0054*/ 	.byte	0x00, 0xf0, 0x11, 0x00


	//----- nvinfo : EIATTR_KPARAM_INFO
	.align		4
.L_68:
        /*0058*/ 	.byte	0x04, 0x17
        /*005a*/ 	.short	(.L_70 - .L_69)
.L_69:
        /*005c*/ 	.word	0x00000000
        /*0060*/ 	.short	0x0000
        /*0062*/ 	.short	0x0000
        /*0064*/ 	.byte	0x00, 0xf5, 0x21, 0x00


	//----- nvinfo : EIATTR_SPARSE_MMA_MASK
	.align		4
.L_70:
        /*0068*/ 	.byte	0x03, 0x50
        /*006a*/ 	.short	0x0000


	//----- nvinfo : EIATTR_MAXREG_COUNT
	.align		4
        /*006c*/ 	.byte	0x03, 0x1b
        /*006e*/ 	.short	0x00ff


	//----- nvinfo : EIATTR_MERCURY_ISA_VERSION
	.align		4
        /*0070*/ 	.byte	0x03, 0x5f
        /*0072*/ 	.short	0x0101


	//----- nvinfo : EIATTR_VRC_CTA_INIT_COUNT
	.align		4
        /*0074*/ 	.byte	0x02, 0x4a
	.zero		1
	.zero		1


	//----- nvinfo : EIATTR_EXIT_INSTR_OFFSETS
	.align		4
        /*0078*/ 	.byte	0x04, 0x1c
        /*007a*/ 	.short	(.L_72 - .L_71)


	//   ....[0]....
.L_71:
        /*007c*/ 	.word	0x000000b0


	//   ....[1]....
        /*0080*/ 	.word	0x00000340


	//   ....[2]....
        /*0084*/ 	.word	0x00001500


	//----- nvinfo : EIATTR_CRS_STACK_SIZE
	.align		4
.L_72:
        /*0088*/ 	.byte	0x04, 0x1e
        /*008a*/ 	.short	(.L_74 - .L_73)
.L_73:
        /*008c*/ 	.word	0x00000000


	//----- nvinfo : EIATTR_CBANK_PARAM_SIZE
	.align		4
.L_74:
        /*0090*/ 	.byte	0x03, 0x19
        /*0092*/ 	.short	0x001c


	//----- nvinfo : EIATTR_PARAM_CBANK
	.align		4
        /*0094*/ 	.byte	0x04, 0x0a
        /*0096*/ 	.short	(.L_76 - .L_75)
	.align		4
.L_75:
        /*0098*/ 	.word	index@(.nv.constant0.rope_kernel)
        /*009c*/ 	.short	0x0380
        /*009e*/ 	.short	0x001c


	//----- nvinfo : EIATTR_SW_WAR
	.align		4
.L_76:
        /*00a0*/ 	.byte	0x04, 0x36
        /*00a2*/ 	.short	(.L_78 - .L_77)
.L_77:
        /*00a4*/ 	.word	0x00000008
.L_78:


//--------------------- .nv.info.rms_norm_kernel  --------------------------
	.section	.nv.info.rms_norm_kernel,"",@"SHT_CUDA_INFO"
	.sectionflags	@""
	.align	4


	//----- nvinfo : EIATTR_CUDA_API_VERSION
	.align		4
        /*0000*/ 	.byte	0x04, 0x37
        /*0002*/ 	.short	(.L_80 - .L_79)
.L_79:
        /*0004*/ 	.word	0x00000082


	//----- nvinfo : EIATTR_KPARAM_INFO
	.align		4
.L_80:
        /*0008*/ 	.byte	0x04, 0x17
        /*000a*/ 	.short	(.L_82 - .L_81)
.L_81:
        /*000c*/ 	.word	0x00000000
        /*0010*/ 	.short	0x0005
        /*0012*/ 	.short	0x0020
        /*0014*/ 	.byte	0x00, 0xf0, 0x11, 0x00


	//----- nvinfo : EIATTR_KPARAM_INFO
	.align		4
.L_82:
        /*0018*/ 	.byte	0x04, 0x17
        /*001a*/ 	.short	(.L_84 - .L_83)
.L_83:
        /*001c*/ 	.word	0x00000000
        /*0020*/ 	.short	0x0004
        /*0022*/ 	.short	0x001c
        /*0024*/ 	.byte	0x00, 0xf0, 0x11, 0x00


	//----- nvinfo : EIATTR_KPARAM_INFO
	.align		4
.L_84:
        /*0028*/ 	.byte	0x04, 0x17
        /*002a*/ 	.short	(.L_86 - .L_85)
.L_85:
        /*002c*/ 	.word	0x00000000
        /*0030*/ 	.short	0x0003
        /*0032*/ 	.short	0x0018
        /*0034*/ 	.byte	0x00, 0xf0, 0x11, 0x00


	//----- nvinfo : EIATTR_KPARAM_INFO
	.align		4
.L_86:
        /*0038*/ 	.byte	0x04, 0x17
        /*003a*/ 	.short	(.L_88 - .L_87)
.L_87:
        /*003c*/ 	.word	0x00000000
        /*0040*/ 	.short	0x0002
        /*0042*/ 	.short	0x0010
        /*0044*/ 	.byte	0x00, 0xf5, 0x21, 0x00


	//----- nvinfo : EIATTR_KPARAM_INFO
	.align		4
.L_88:
        /*0048*/ 	.byte	0x04, 0x17
        /*004a*/ 	.short	(.L_90 - .L_89)
.L_89:
        /*004c*/ 	.word	0x00000000
        /*0050*/ 	.short	0x0001
        /*0052*/ 	.short	0x0008
        /*0054*/ 	.byte	0x00, 0xf5, 0x21, 0x00


	//----- nvinfo : EIATTR_KPARAM_INFO
	.align		4
.L_90:
        /*0058*/ 	.byte	0x04, 0x17
        /*005a*/ 	.short	(.L_92 - .L_91)
.L_91:
        /*005c*/ 	.word	0x00000000
        /*0060*/ 	.short	0x0000
        /*0062*/ 	.short	0x0000
        /*0064*/ 	.byte	0x00, 0xf5, 0x21, 0x00


	//----- nvinfo : EIATTR_SPARSE_MMA_MASK
	.align		4
.L_92:
        /*0068*/ 	.byte	0x03, 0x50
        /*006a*/ 	.short	0x0000


	//----- nvinfo : EIATTR_MAXREG_COUNT
	.align		4
        /*006c*/ 	.byte	0x03, 0x1b
        /*006e*/ 	.short	0x00ff


	//----- nvinfo : EIATTR_MERCURY_ISA_VERSION
	.align		4
        /*0070*/ 	.byte	0x03, 0x5f
        /*0072*/ 	.short	0x0101


	//----- nvinfo : EIATTR_VRC_CTA_INIT_COUNT
	.align		4
        /*0074*/ 	.byte	0x02, 0x4a
	.zero		1
	.zero		1


	//----- nvinfo : EIATTR_EXIT_INSTR_OFFSETS
	.align		4
        /*0078*/ 	.byte	0x04, 0x1c
        /*007a*/ 	.short	(.L_94 - .L_93)


	//   ....[0]....
.L_93:
        /*007c*/ 	.word	0x00000090


	//   ....[1]....
        /*0080*/ 	.word	0x00000c30


	//----- nvinfo : EIATTR_CRS_STACK_SIZE
	.align		4
.L_94:
        /*0084*/ 	.byte	0x04, 0x1e
        /*0086*/ 	.short	(.L_96 - .L_95)
.L_95:
        /*0088*/ 	.word	0x00000000


	//----- nvinfo : EIATTR_CBANK_PARAM_SIZE
	.align		4
.L_96:
        /*008c*/ 	.byte	0x03, 0x19
        /*008e*/ 	.short	0x0024


	//----- nvinfo : EIATTR_PARAM_CBANK
	.align		4
        /*0090*/ 	.byte	0x04, 0x0a
        /*0092*/ 	.short	(.L_98 - .L_97)
	.align		4
.L_97:
        /*0094*/ 	.word	index@(.nv.constant0.rms_norm_kernel)
        /*0098*/ 	.short	0x0380
        /*009a*/ 	.short	0x0024


	//----- nvinfo : EIATTR_SW_WAR
	.align		4
.L_98:
        /*009c*/ 	.byte	0x04, 0x36
        /*009e*/ 	.short	(.L_100 - .L_99)
.L_99:
        /*00a0*/ 	.word	0x00000008
.L_100:


//--------------------- .nv.info.matmul_transb_kernel --------------------------
	.section	.nv.info.matmul_transb_kernel,"",@"SHT_CUDA_INFO"
	.sectionflags	@""
	.align	4


	//----- nvinfo : EIATTR_CUDA_API_VERSION
	.align		4
        /*0000*/ 	.byte	0x04, 0x37
        /*0002*/ 	.short	(.L_102 - .L_101)
.L_101:
        /*0004*/ 	.word	0x00000082


	//----- nvinfo : EIATTR_KPARAM_INFO
	.align		4
.L_102:
        /*0008*/ 	.byte	0x04, 0x17
        /*000a*/ 	.short	(.L_104 - .L_103)
.L_103:
        /*000c*/ 	.word	0x00000000
        /*0010*/ 	.short	0x0007
        /*0012*/ 	.short	0x0028
        /*0014*/ 	.byte	0x00, 0xf0, 0x11, 0x00


	//----- nvinfo : EIATTR_KPARAM_INFO
	.align		4
.L_104:
        /*0018*/ 	.byte	0x04, 0x17
        /*001a*/ 	.short	(.L_106 - .L_105)
.L_105:
        /*001c*/ 	.word	0x00000000
        /*0020*/ 	.short	0x0006
        /*0022*/ 	.short	0x0024
        /*0024*/ 	.byte	0x00, 0xf0, 0x11, 0x00


	//----- nvinfo : EIATTR_KPARAM_INFO
	.align		4
.L_106:
        /*0028*/ 	.byte	0x04, 0x17
        /*002a*/ 	.short	(.L_108 - .L_107)
.L_107:
        /*002c*/ 	.word	0x00000000
        /*0030*/ 	.short	0x0005
        /*0032*/ 	.short	0x0020
        /*0034*/ 	.byte	0x00, 0xf0, 0x11, 0x00


	//----- nvinfo : EIATTR_KPARAM_INFO
	.align		4
.L_108:
        /*0038*/ 	.byte	0x04, 0x17
        /*003a*/ 	.short	(.L_110 - .L_109)
.L_109:
        /*003c*/ 	.word	0x00000000
        /*0040*/ 	.short	0x0004
        /*0042*/ 	.short	0x001c
        /*0044*/ 	.byte	0x00, 0xf0, 0x11, 0x00


	//----- nvinfo : EIATTR_KPARAM_INFO
	.align		4
.L_110:
        /*0048*/ 	.byte	0x04, 0x17
        /*004a*/ 	.short	(.L_112 - .L_111)
.L_111:
        /*004c*/ 	.word	0x00000000
        /*0050*/ 	.short	0x0003
        /*0052*/ 	.short	0x0018
        /*0054*/ 	.byte	0x00, 0xf0, 0x11, 0x00


	//----- nvinfo : EIATTR_KPARAM_INFO
	.align		4
.L_112:
        /*0058*/ 	.byte	0x04, 0x17
        /*005a*/ 	.short	(.L_114 - .L_113)
.L_113:
        /*005c*/ 	.word	0x00000000
        /*0060*/ 	.short	0x0002
        /*0062*/ 	.short	0x0010
        /*0064*/ 	.byte	0x00, 0xf5, 0x21, 0x00


	//----- nvinfo : EIATTR_KPARAM_INFO
	.align		4
.L_114:
        /*0068*/ 	.byte	0x04, 0x17
        /*006a*/ 	.short	(.L_116 - .L_115)
.L_115:
        /*006c*/ 	.word	0x00000000
        /*0070*/ 	.short	0x0001
        /*0072*/ 	.short	0x0008
        /*0074*/ 	.byte	0x00, 0xf5, 0x21, 0x00


	//----- nvinfo : EIATTR_KPARAM_INFO
	.align		4
.L_116:
        /*0078*/ 	.byte	0x04, 0x17
        /*007a*/ 	.short	(.L_118 - .L_117)
.L_117:
        /*007c*/ 	.word	0x00000000
        /*0080*/ 	.short	0x0000
        /*0082*/ 	.short	0x0000
        /*0084*/ 	.byte	0x00, 0xf5, 0x21, 0x00


	//----- nvinfo : EIATTR_SPARSE_MMA_MASK
	.align		4
.L_118:
        /*0088*/ 	.byte	0x03, 0x50
        /*008a*/ 	.short	0x0000


	//----- nvinfo : EIATTR_MAXREG_COUNT
	.align		4
        /*008c*/ 	.byte	0x03, 0x1b
        /*008e*/ 	.short	0x00ff


	//----- nvinfo : EIATTR_MERCURY_ISA_VERSION
	.align		4
        /*0090*/ 	.byte	0x03, 0x5f
        /*0092*/ 	.short	0x0101


	//----- nvinfo : EIATTR_VRC_CTA_INIT_COUNT
	.align		4
        /*0094*/ 	.byte	0x02, 0x4a
	.zero		1
	.zero		1


	//----- nvinfo : EIATTR_EXIT_INSTR_OFFSETS
	.align		4
        /*0098*/ 	.byte	0x04, 0x1c
        /*009a*/ 	.short	(.L_120 - .L_119)


	//   ....[0]....
.L_119:
        /*009c*/ 	.word	0x000000c0


	//   ....[1]....
        /*00a0*/ 	.word	0x00000c20


	//----- nvinfo : EIATTR_CBANK_PARAM_SIZE
	.align		4
.L_120:
        /*00a4*/ 	.byte	0x03, 0x19
        /*00a6*/ 	.short	0x002c


	//----- nvinfo : EIATTR_PARAM_CBANK
	.align		4
        /*00a8*/ 	.byte	0x04, 0x0a
        /*00aa*/ 	.short	(.L_122 - .L_121)
	.align		4
.L_121:
        /*00ac*/ 	.word	index@(.nv.constant0.matmul_transb_kernel)
        /*00b0*/ 	.short	0x0380
        /*00b2*/ 	.short	0x002c


	//----- nvinfo : EIATTR_SW_WAR
	.align		4
.L_122:
        /*00b4*/ 	.byte	0x04, 0x36
        /*00b6*/ 	.short	(.L_124 - .L_123)
.L_123:
        /*00b8*/ 	.word	0x00000008
.L_124:


//--------------------- .nv.info.masked_softmax_kernel --------------------------
	.section	.nv.info.masked_softmax_kernel,"",@"SHT_CUDA_INFO"
	.sectionflags	@""
	.align	4


	//----- nvinfo : EIATTR_CUDA_API_VERSION
	.align		4
        /*0000*/ 	.byte	0x04, 0x37
        /*0002*/ 	.short	(.L_126 - .L_125)
.L_125:
        /*0004*/ 	.word	0x00000082


	//----- nvinfo : EIATTR_KPARAM_INFO
	.align		4
.L_126:
        /*0008*/ 	.byte	0x04, 0x17
        /*000a*/ 	.short	(.L_128 - .L_127)
.L_127:
        /*000c*/ 	.word	0x00000000
        /*0010*/ 	.short	0x0003
        /*0012*/ 	.short	0x0010
        /*0014*/ 	.byte	0x00, 0xf0, 0x11, 0x00


	//----- nvinfo : EIATTR_KPARAM_INFO
	.align		4
.L_128:
        /*0018*/ 	.byte	0x04, 0x17
        /*001a*/ 	.short	(.L_130 - .L_129)
.L_129:
        /*001c*/ 	.word	0x00000000
        /*0020*/ 	.short	0x0002
        /*0022*/ 	.short	0x000c
        /*0024*/ 	.byte	0x00, 0xf0, 0x11, 0x00


	//----- nvinfo : EIATTR_KPARAM_INFO
	.align		4
.L_130:
        /*0028*/ 	.byte	0x04, 0x17
        /*002a*/ 	.short	(.L_132 - .L_131)
.L_131:
        /*002c*/ 	.word	0x00000000
        /*0030*/ 	.short	0x0001
        /*0032*/ 	.short	0x0008
        /*0034*/ 	.byte	0x00, 0xf0, 0x11, 0x00


	//----- nvinfo : EIATTR_KPARAM_INFO
	.align		4
.L_132:
        /*0038*/ 	.byte	0x04, 0x17
        /*003a*/ 	.short	(.L_134 - .L_133)
.L_133:
        /*003c*/ 	.word	0x00000000
        /*0040*/ 	.short	0x0000
        /*0042*/ 	.short	0x0000
        /*0044*/ 	.byte	0x00, 0xf5, 0x21, 0x00


	//----- nvinfo : EIATTR_SPARSE_MMA_MASK
	.align		4
.L_134:
        /*0048*/ 	.byte	0x03, 0x50
        /*004a*/ 	.short	0x0000


	//----- nvinfo : EIATTR_MAXREG_COUNT
	.align		4
        /*004c*/ 	.byte	0x03, 0x1b
        /*004e*/ 	.short	0x00ff


	//----- nvinfo : EIATTR_NUM_BARRIERS
	.align		4
        /*0050*/ 	.byte	0x02, 0x4c
        /*0052*/ 	.byte	0x01
	.zero		1


	//----- nvinfo : EIATTR_MERCURY_ISA_VERSION
	.align		4
        /*0054*/ 	.byte	0x03, 0x5f
        /*0056*/ 	.short	0x0101


	//----- nvinfo : EIATTR_VRC_CTA_INIT_COUNT
	.align		4
        /*0058*/ 	.byte	0x02, 0x4a
	.zero		1
	.zero		1


	//----- nvinfo : EIATTR_EXIT_INSTR_OFFSETS
	.align		4
        /*005c*/ 	.byte	0x04, 0x1c
        /*005e*/ 	.short	(.L_136 - .L_135)


	//   ....[0]....
.L_135:
        /*0060*/ 	.word	0x00000790


	//   ....[1]....
        /*0064*/ 	.word	0x00000960


	//----- nvinfo : EIATTR_CRS_STACK_SIZE
	.align		4
.L_136:
        /*0068*/ 	.byte	0x04, 0x1e
        /*006a*/ 	.short	(.L_138 - .L_137)
.L_137:
        /*006c*/ 	.word	0x00000000


	//----- nvinfo : EIATTR_CBANK_PARAM_SIZE
	.align		4
.L_138:
        /*0070*/ 	.byte	0x03, 0x19
        /*0072*/ 	.short	0x0014


	//----- nvinfo : EIATTR_PARAM_CBANK
	.align		4
        /*0074*/ 	.byte	0x04, 0x0a
        /*0076*/ 	.short	(.L_140 - .L_139)
	.align		4
.L_139:
        /*0078*/ 	.word	index@(.nv.constant0.masked_softmax_kernel)
        /*007c*/ 	.short	0x0380
        /*007e*/ 	.short	0x0014


	//----- nvinfo : EIATTR_SW_WAR
	.align		4
.L_140:
        /*0080*/ 	.byte	0x04, 0x36
        /*0082*/ 	.short	(.L_142 - .L_141)
.L_141:
        /*0084*/ 	.word	0x00000008
.L_142:


//--------------------- .nv.callgraph             --------------------------
	.section	.nv.callgraph,"",@"SHT_CUDA_CALLGRAPH"
	.align	4
	.sectionentsize	8
	.align		4
        /*0000*/ 	.word	0x00000000
	.align		4
        /*0004*/ 	.word	0xffffffff
	.align		4
        /*0008*/ 	.word	0x00000000
	.align		4
        /*000c*/ 	.word	0xfffffffe
	.align		4
        /*0010*/ 	.word	0x00000000
	.align		4
        /*0014*/ 	.word	0xfffffffd
	.align		4
        /*0018*/ 	.word	0x00000000
	.align		4
        /*001c*/ 	.word	0xfffffffc


//--------------------- .nv.constant4             --------------------------
	.section	.nv.constant4,"a",@progbits
	.align	8
	.align		8
.nv.constant4:
        /*0000*/ 	.dword	__cudart_i2opi_f


//--------------------- .text.swiglu_kernel       --------------------------
	.section	.text.swiglu_kernel,"ax",@progbits
	.align	128
        .global         swiglu_kernel
        .type           swiglu_kernel,@function
        .size           swiglu_kernel,(.L_x_91 - swiglu_kernel)
        .other          swiglu_kernel,@"STO_CUDA_ENTRY STV_DEFAULT"
swiglu_kernel:
.text.swiglu_kernel:
[----:B------:R-:W-:Y:S01]  /*0000*/  LDC R1, c[0x0][0x37c] ;  /* 0x0000df00ff017b82 */ /* 0x000fe20000000800 */
[----:B------:R-:W0:Y:S07]  /*0010*/  S2R R0, SR_TID.X ;  /* 0x0000000000007919 */ /* 0x000e2e0000002100 */
[----:B------:R-:W0:Y:S01]  /*0020*/  S2UR UR4, SR_CTAID.X ;  /* 0x00000000000479c3 */ /* 0x000e220000002500 */
[----:B------:R-:W1:Y:S07]  /*0030*/  LDCU UR5, c[0x0][0x390] ;  /* 0x00007200ff0577ac */ /* 0x000e6e0008000800 */
[----:B------:R-:W0:Y:S02]  /*0040*/  LDC R3, c[0x0][0x360] ;  /* 0x0000d800ff037b82 */ /* 0x000e240000000800 */
[----:B0-----:R-:W-:-:S05]  /*0050*/  IMAD R3, R3, UR4, R0 ;  /* 0x0000000403037c24 */ /* 0x001fca000f8e0200 */
[----:B-1----:R-:W-:-:S13]  /*0060*/  ISETP.GE.AND P0, PT, R3, UR5, PT ;  /* 0x0000000503007c0c */ /* 0x002fda000bf06270 */
[----:B------:R-:W-:Y:S05]  /*0070*/  @P0 EXIT ;  /* 0x000000000000094d */ /* 0x000fea0003800000 */
[----:B------:R-:W0:Y:S01]  /*0080*/  LDC.64 R4, c[0x0][0x380] ;  /* 0x0000e000ff047b82 */ /* 0x000e220000000a00 */
[----:B------:R-:W1:Y:S01]  /*0090*/  LDCU.64 UR4, c[0x0][0x358] ;  /* 0x00006b00ff0477ac */ /* 0x000e620008000a00 */
[----:B0-----:R-:W-:-:S06]  /*00a0*/  IMAD.WIDE R4, R3, 0x4, R4 ;  /* 0x0000000403047825 */ /* 0x001fcc00078e0204 */
[----:B-1----:R-:W2:Y:S01]  /*00b0*/  LDG.E R4, desc[UR4][R4.64] ;  /* 0x0000000404047981 */ /* 0x002ea2000c1e1900 */
[----:B------:R-:W-:Y:S01]  /*00c0*/  IMAD.MOV.U32 R7, RZ, RZ, 0x3bbb989d ;  /* 0x3bbb989dff077424 */ /* 0x000fe200078e00ff */
[----:B------:R-:W-:Y:S01]  /*00d0*/  BSSY.RECONVERGENT B0, `(.L_x_0) ;  /* 0x0000015000007945 */ /* 0x000fe20003800200 */
[----:B------:R-:W-:Y:S02]  /*00e0*/  IMAD.MOV.U32 R9, RZ, RZ, 0x437c0000 ;  /* 0x437c0000ff097424 */ /* 0x000fe400078e00ff */
[----:B--2---:R-:W-:-:S04]  /*00f0*/  FFMA.SAT R0, R4, -R7, 0.5 ;  /* 0x3f00000004007423 */ /* 0x004fc80000002807 */
[----:B------:R-:W-:-:S04]  /*0100*/  FFMA.RM R0, R0, R9, 12582913 ;  /* 0x4b40000100007423 */ /* 0x000fc80000004009 */
[C---:B------:R-:W-:Y:S01]  /*0110*/  FADD R7, R0.reuse, -12583039 ;  /* 0xcb40007f00077421 */ /* 0x040fe20000000000 */
[----:B------:R-:W-:-:S03]  /*0120*/  SHF.L.U32 R0, R0, 0x17, RZ ;  /* 0x0000001700007819 */ /* 0x000fc600000006ff */
[----:B------:R-:W-:-:S04]  /*0130*/  FFMA R7, R4, -1.4426950216293334961, -R7 ;  /* 0xbfb8aa3b04077823 */ /* 0x000fc80000000807 */
[----:B------:R-:W-:-:S06]  /*0140*/  FFMA R7, R4, -1.925963033500011079e-08, R7 ;  /* 0xb2a5706004077823 */ /* 0x000fcc0000000007 */
[----:B------:R-:W0:Y:S02]  /*0150*/  MUFU.EX2 R7, R7 ;  /* 0x0000000700077308 */ /* 0x000e240000000800 */
[----:B0-----:R-:W-:-:S04]  /*0160*/  FFMA R0, R0, R7, 1 ;  /* 0x3f80000000007423 */ /* 0x001fc80000000007 */
[----:B------:R-:W-:-:S05]  /*0170*/  VIADD R2, R0, 0x1800000 ;  /* 0x0180000000027836 */ /* 0x000fca0000000000 */
[----:B------:R-:W-:-:S04]  /*0180*/  LOP3.LUT R2, R2, 0x7f800000, RZ, 0xc0, !PT ;  /* 0x7f80000002027812 */ /* 0x000fc800078ec0ff */
[----:B------:R-:W-:-:S13]  /*0190*/  ISETP.GT.U32.AND P0, PT, R2, 0x1ffffff, PT ;  /* 0x01ffffff0200780c */ /* 0x000fda0003f04070 */
[----:B------:R-:W-:Y:S05]  /*01a0*/  @P0 BRA `(.L_x_1) ;  /* 0x00000000000c0947 */ /* 0x000fea0003800000 */
[----:B------:R-:W-:-:S07]  /*01b0*/  MOV R6, 0x1d0 ;  /* 0x000001d000067802 */ /* 0x000fce0000000f00 */
[----:B------:R-:W-:Y:S05]  /*01c0*/  CALL.REL.NOINC `($__internal_0_$__cuda_sm20_rcp_rn_f32_slowpath) ;  /* 0x0000000000347944 */ /* 0x000fea0003c00000 */
[----:B------:R-:W-:Y:S05]  /*01d0*/  BRA `(.L_x_2) ;  /* 0x0000000000107947 */ /* 0x000fea0003800000 */
.L_x_1:
[----:B------:R-:W0:Y:S02]  /*01e0*/  MUFU.RCP R5, R0 ;  /* 0x0000000000057308 */ /* 0x000e240000001000 */
[----:B0-----:R-:W-:-:S04]  /*01f0*/  FFMA R2, R0, R5, -1 ;  /* 0xbf80000000027423 */ /* 0x001fc80000000005 */
[----:B------:R-:W-:-:S04]  /*0200*/  FADD.FTZ R2, -R2, -RZ ;  /* 0x800000ff02027221 */ /* 0x000fc80000010100 */
[----:B------:R-:W-:-:S07]  /*0210*/  FFMA R5, R5, R2, R5 ;  /* 0x0000000205057223 */ /* 0x000fce0000000005 */
.L_x_2:
[----:B------:R-:W-:Y:S05]  /*0220*/  BSYNC.RECONVERGENT B0 ;  /* 0x0000000000007941 */ /* 0x000fea0003800200 */
.L_x_0:
[----:B------:R-:W0:Y:S02]  /*0230*/  LDC.64 R6, c[0x0][0x388] ;  /* 0x0000e200ff067b82 */ /* 0x000e240000000a00 */
[----:B0-----:R-:W-:-:S05]  /*0240*/  IMAD.WIDE R2, R3, 0x4, R6 ;  /* 0x0000000403027825 */ /* 0x001fca00078e0206 */
[----:B------:R-:W2:Y:S01]  /*0250*/  LDG.E R0, desc[UR4][R2.64] ;  /* 0x0000000402007981 */ /* 0x000ea2000c1e1900 */
[----:B------:R-:W-:-:S04]  /*0260*/  FMUL R5, R4, R5 ;  /* 0x0000000504057220 */ /* 0x000fc80000400000 */
[----:B--2---:R-:W-:-:S05]  /*0270*/  FMUL R5, R5, R0 ;  /* 0x0000000005057220 */ /* 0x004fca0000400000 */
[----:B------:R-:W-:Y:S01]  /*0280*/  STG.E desc[UR4][R2.64], R5 ;  /* 0x0000000502007986 */ /* 0x000fe2000c101904 */
[----:B------:R-:W-:Y:S05]  /*0290*/  EXIT ;  /* 0x000000000000794d */ /* 0x000fea0003800000 */
        .weak           $__internal_0_$__cuda_sm20_rcp_rn_f32_slowpath
        .type           $__internal_0_$__cuda_sm20_rcp_rn_f32_slowpath,@function
        .size           $__internal_0_$__cuda_sm20_rcp_rn_f32_slowpath,(.L_x_91 - $__internal_0_$__cuda_sm20_rcp_rn_f32_slowpath)
$__internal_0_$__cuda_sm20_rcp_rn_f32_slowpath:
[----:B------:R-:W-:Y:S01]  /*02a0*/  SHF.L.U32 R2, R0, 0x1, RZ ;  /* 0x0000000100027819 */ /* 0x000fe200000006ff */
[----:B------:R-:W-:Y:S03]  /*02b0*/  BSSY.RECONVERGENT B1, `(.L_x_3) ;  /* 0x0000030000017945 */ /* 0x000fe60003800200 */
[----:B------:R-:W-:-:S04]  /*02c0*/  SHF.R.U32.HI R2, RZ, 0x18, R2 ;  /* 0x00000018ff027819 */ /* 0x000fc80000011602 */
[----:B------:R-:W-:-:S13]  /*02d0*/  ISETP.NE.U32.AND P0, PT, R2, RZ, PT ;  /* 0x000000ff0200720c */ /* 0x000fda0003f05070 */
[----:B------:R-:W-:Y:S05]  /*02e0*/  @P0 BRA `(.L_x_4) ;  /* 0x0000000000280947 */ /* 0x000fea0003800000 */
[----:B------:R-:W-:-:S05]  /*02f0*/  IMAD.SHL.U32 R2, R0, 0x2, RZ ;  /* 0x0000000200027824 */ /* 0x000fca00078e00ff */
[----:B------:R-:W-:-:S13]  /*0300*/  ISETP.NE.AND P0, PT, R2, RZ, PT ;  /* 0x000000ff0200720c */ /* 0x000fda0003f05270 */
[----:B------:R-:W-:Y:S01]  /*0310*/  @P0 FFMA R7, R0, 1.84467440737095516160e+19, RZ ;  /* 0x5f80000000070823 */ /* 0x000fe200000000ff */
[----:B------:R-:W-:Y:S08]  /*0320*/  @!P0 MUFU.RCP R5, R0 ;  /* 0x0000000000058308 */ /* 0x000ff00000001000 */
[----:B------:R-:W0:Y:S02]  /*0330*/  @P0 MUFU.RCP R2, R7 ;  /* 0x0000000700020308 */ /* 0x000e240000001000 */
[----:B0-----:R-:W-:-:S04]  /*0340*/  @P0 FFMA R8, R7, R2, -1 ;  /* 0xbf80000007080423 */ /* 0x001fc80000000002 */
[----:B------:R-:W-:-:S04]  /*0350*/  @P0 FADD.FTZ R9, -R8, -RZ ;  /* 0x800000ff08090221 */ /* 0x000fc80000010100 */
[----:B------:R-:W-:-:S04]  /*0360*/  @P0 FFMA R2, R2, R9, R2 ;  /* 0x0000000902020223 */ /* 0x000fc80000000002 */
[----:B------:R-:W-:Y:S01]  /*0370*/  @P0 FFMA R5, R2, 1.84467440737095516160e+19, RZ ;  /* 0x5f80000002050823 */ /* 0x000fe200000000ff */
[----:B------:R-:W-:Y:S06]  /*0380*/  BRA `(.L_x_5) ;  /* 0x0000000000887947 */ /* 0x000fec0003800000 */
.L_x_4:
[----:B------:R-:W-:-:S04]  /*0390*/  IADD3 R5, PT, PT, R2, -0xfd, RZ ;  /* 0xffffff0302057810 */ /* 0x000fc80007ffe0ff */
[----:B------:R-:W-:-:S13]  /*03a0*/  ISETP.GT.U32.AND P0, PT, R5, 0x1, PT ;  /* 0x000000010500780c */ /* 0x000fda0003f04070 */
[----:B------:R-:W-:Y:S05]  /*03b0*/  @P0 BRA `(.L_x_6) ;  /* 0x0000000000780947 */ /* 0x000fea0003800000 */
[----:B------:R-:W-:Y:S01]  /*03c0*/  LOP3.LUT R7, R0, 0x7fffff, RZ, 0xc0, !PT ;  /* 0x007fffff00077812 */ /* 0x000fe200078ec0ff */
[----:B------:R-:W-:-:S03]  /*03d0*/  IMAD.MOV.U32 R12, RZ, RZ, 0x3 ;  /* 0x00000003ff0c7424 */ /* 0x000fc600078e00ff */
[----:B------:R-:W-:Y:S02]  /*03e0*/  LOP3.LUT R7, R7, 0x3f800000, RZ, 0xfc, !PT ;  /* 0x3f80000007077812 */ /* 0x000fe400078efcff */
[----:B------:R-:W-:Y:S02]  /*03f0*/  SHF.L.U32 R11, R12, R5, RZ ;  /* 0x000000050c0b7219 */ /* 0x000fe400000006ff */
[----:B------:R-:W0:Y:S02]  /*0400*/  MUFU.RCP R8, R7 ;  /* 0x0000000700087308 */ /* 0x000e240000001000 */
[----:B0-----:R-:W-:-:S04]  /*0410*/  FFMA R9, R7, R8, -1 ;  /* 0xbf80000007097423 */ /* 0x001fc80000000008 */
[----:B------:R-:W-:-:S04]  /*0420*/  FADD.FTZ R9, -R9, -RZ ;  /* 0x800000ff09097221 */ /* 0x000fc80000010100 */
[CCC-:B------:R-:W-:Y:S01]  /*0430*/  FFMA.RM R10, R8.reuse, R9.reuse, R8.reuse ;  /* 0x00000009080a7223 */ /* 0x1c0fe20000004008 */
[----:B------:R-:W-:-:S04]  /*0440*/  FFMA.RP R9, R8, R9, R8 ;  /* 0x0000000908097223 */ /* 0x000fc80000008008 */
[C---:B------:R-:W-:Y:S02]  /*0450*/  LOP3.LUT R8, R10.reuse, 0x7fffff, RZ, 0xc0, !PT ;  /* 0x007fffff0a087812 */ /* 0x040fe400078ec0ff */
[----:B------:R-:W-:Y:S02]  /*0460*/  FSETP.NEU.FTZ.AND P0, PT, R10, R9, PT ;  /* 0x000000090a00720b */ /* 0x000fe40003f1d000 */
[----:B------:R-:W-:Y:S02]  /*0470*/  LOP3.LUT R8, R8, 0x800000, RZ, 0xfc, !PT ;  /* 0x0080000008087812 */ /* 0x000fe400078efcff */
[----:B------:R-:W-:Y:S02]  /*0480*/  SEL R9, RZ, 0xffffffff, !P0 ;  /* 0xffffffffff097807 */ /* 0x000fe40004000000 */
[----:B------:R-:W-:Y:S02]  /*0490*/  LOP3.LUT R10, R11, R8, RZ, 0xc0, !PT ;  /* 0x000000080b0a7212 */ /* 0x000fe400078ec0ff */
[----:B------:R-:W-:-:S02]  /*04a0*/  IADD3 R9, PT, PT, -R9, RZ, RZ ;  /* 0x000000ff09097210 */ /* 0x000fc40007ffe1ff */
[-C--:B------:R-:W-:Y:S02]  /*04b0*/  SHF.R.U32.HI R10, RZ, R5.reuse, R10 ;  /* 0x00000005ff0a7219 */ /* 0x080fe4000001160a */
[----:B------:R-:W-:Y:S02]  /*04c0*/  LOP3.LUT P1, RZ, R9, R5, R8, 0xf8, !PT ;  /* 0x0000000509ff7212 */ /* 0x000fe4000782f808 */
[C---:B------:R-:W-:Y:S02]  /*04d0*/  LOP3.LUT P0, RZ, R10.reuse, 0x1, RZ, 0xc0, !PT ;  /* 0x000000010aff7812 */ /* 0x040fe4000780c0ff */
[----:B------:R-:W-:-:S04]  /*04e0*/  LOP3.LUT P2, RZ, R10, 0x2, RZ, 0xc0, !PT ;  /* 0x000000020aff7812 */ /* 0x000fc8000784c0ff */
[----:B------:R-:W-:Y:S02]  /*04f0*/  PLOP3.LUT P0, PT, P0, P1, P2, 0xe0, 0x0 ;  /* 0x000000000000781c */ /* 0x000fe40000703c20 */
[----:B------:R-:W-:Y:S02]  /*0500*/  LOP3.LUT P1, RZ, R0, 0x7fffff, RZ, 0xc0, !PT ;  /* 0x007fffff00ff7812 */ /* 0x000fe4000782c0ff */
[----:B------:R-:W-:-:S05]  /*0510*/  SEL R5, RZ, 0x1, !P0 ;  /* 0x00000001ff057807 */ /* 0x000fca0004000000 */
[----:B------:R-:W-:-:S05]  /*0520*/  IMAD.MOV R5, RZ, RZ, -R5 ;  /* 0x000000ffff057224 */ /* 0x000fca00078e0a05 */
[----:B------:R-:W-:Y:S02]  /*0530*/  ISETP.GE.AND P0, PT, R5, RZ, PT ;  /* 0x000000ff0500720c */ /* 0x000fe40003f06270 */
[----:B------:R-:W-:-:S04]  /*0540*/  IADD3 R5, PT, PT, R2, -0xfc, RZ ;  /* 0xffffff0402057810 */ /* 0x000fc80007ffe0ff */
[----:B------:R-:W-:-:S07]  /*0550*/  SHF.R.U32.HI R5, RZ, R5, R8 ;  /* 0x00000005ff057219 */ /* 0x000fce0000011608 */
[----:B------:R-:W-:-:S05]  /*0560*/  @!P0 VIADD R5, R5, 0x1 ;  /* 0x0000000105058836 */ /* 0x000fca0000000000 */
[----:B------:R-:W-:-:S04]  /*0570*/  @!P1 SHF.L.U32 R5, R5, 0x1, RZ ;  /* 0x0000000105059819 */ /* 0x000fc800000006ff */
[----:B------:R-:W-:Y:S01]  /*0580*/  LOP3.LUT R5, R5, 0x80000000, R0, 0xf8, !PT ;  /* 0x8000000005057812 */ /* 0x000fe200078ef800 */
[----:B------:R-:W-:Y:S06]  /*0590*/  BRA `(.L_x_5) ;  /* 0x0000000000047947 */ /* 0x000fec0003800000 */
.L_x_6:
[----:B------:R0:W1:Y:S02]  /*05a0*/  MUFU.RCP R5, R0 ;  /* 0x0000000000057308 */ /* 0x0000640000001000 */
.L_x_5:
[----:B------:R-:W-:Y:S05]  /*05b0*/  BSYNC.RECONVERGENT B1 ;  /* 0x0000000000017941 */ /* 0x000fea0003800200 */
.L_x_3:
[----:B------:R-:W-:-:S04]  /*05c0*/  IMAD.MOV.U32 R7, RZ, RZ, 0x0 ;  /* 0x00000000ff077424 */ /* 0x000fc800078e00ff */
[----:B01----:R-:W-:Y:S05]  /*05d0*/  RET.REL.NODEC R6 `(swiglu_kernel) ;  /* 0xfffffff806887950 */ /* 0x003fea0003c3ffff */
.L_x_7:
[----:B------:R-:W-:-:S00]  /*05e0*/  BRA `(.L_x_7) ;  /* 0xfffffffc00fc7947 */ /* 0x000fc0000383ffff */
[----:B------:R-:W-:-:S00]  /*05f0*/  NOP ;  /* 0x0000000000007918 */ /* 0x000fc00000000000 */
        /* <DEDUP_REMOVED lines=8> */
.L_x_91:


//--------------------- .text.rope_kernel         --------------------------
	.section	.text.rope_kernel,"ax",@progbits
	.align	128
        .global         rope_kernel
        .type           rope_kernel,@function
        .size           rope_kernel,(.L_x_92 - rope_kernel)
        .other          rope_kernel,@"STO_CUDA_ENTRY STV_DEFAULT"
rope_kernel:
.text.rope_kernel:
[----:B------:R-:W0:Y:S01]  /*0000*/  LDC R1, c[0x0][0x37c] ;  /* 0x0000df00ff017b82 */ /* 0x000e220000000800 */
[----:B------:R-:W1:Y:S07]  /*0010*/  S2R R2, SR_TID.X ;  /* 0x0000000000027919 */ /* 0x000e6e0000002100 */
[----:B------:R-:W1:Y:S01]  /*0020*/  S2UR UR6, SR_CTAID.X ;  /* 0x00000000000679c3 */ /* 0x000e620000002500 */
[----:B------:R-:W2:Y:S01]  /*0030*/  LDCU.64 UR4, c[0x0][0x388] ;  /* 0x00007100ff0477ac */ /* 0x000ea20008000a00 */
[----:B0-----:R-:W-:-:S06]  /*0040*/  VIADD R1, R1, 0xffffffe0 ;  /* 0xffffffe001017836 */ /* 0x001fcc0000000000 */
[----:B------:R-:W1:Y:S08]  /*0050*/  LDC R5, c[0x0][0x360] ;  /* 0x0000d800ff057b82 */ /* 0x000e700000000800 */
[----:B------:R-:W0:Y:S01]  /*0060*/  LDC R0, c[0x0][0x390] ;  /* 0x0000e400ff007b82 */ /* 0x000e220000000800 */
[----:B--2---:R-:W-:Y:S01]  /*0070*/  UIMAD UR4, UR5, UR4, URZ ;  /* 0x00000004050472a4 */ /* 0x004fe2000f8e02ff */
[----:B-1----:R-:W-:-:S05]  /*0080*/  IMAD R5, R5, UR6, R2 ;  /* 0x0000000605057c24 */ /* 0x002fca000f8e0202 */
[----:B0-----:R-:W-:-:S05]  /*0090*/  IMAD R2, R0, UR4, RZ ;  /* 0x0000000400027c24 */ /* 0x001fca000f8e02ff */
[----:B------:R-:W-:-:S13]  /*00a0*/  ISETP.GE.AND P0, PT, R5, R2, PT ;  /* 0x000000020500720c */ /* 0x000fda0003f06270 */
[----:B------:R-:W-:Y:S05]  /*00b0*/  @P0 EXIT ;  /* 0x000000000000094d */ /* 0x000fea0003800000 */
[----:B------:R-:W-:Y:S01]  /*00c0*/  IABS R9, R0 ;  /* 0x0000000000097213 */ /* 0x000fe20000000000 */
[----:B------:R-:W-:Y:S01]  /*00d0*/  IMAD R10, R0, UR5, RZ ;  /* 0x00000005000a7c24 */ /* 0x000fe2000f8e02ff */
[----:B------:R-:W-:Y:S02]  /*00e0*/  ISETP.GE.AND P2, PT, R5, RZ, PT ;  /* 0x000000ff0500720c */ /* 0x000fe40003f46270 */
[----:B------:R-:W0:Y:S02]  /*00f0*/  I2F.RP R4, R9 ;  /* 0x0000000900047306 */ /* 0x000e240000209400 */
[----:B------:R-:W-:-:S06]  /*0100*/  IABS R2, R10 ;  /* 0x0000000a00027213 */ /* 0x000fcc0000000000 */
[----:B------:R-:W1:Y:S08]  /*0110*/  I2F.RP R3, R2 ;  /* 0x0000000200037306 */ /* 0x000e700000209400 */
[----:B0-----:R-:W0:Y:S08]  /*0120*/  MUFU.RCP R4, R4 ;  /* 0x0000000400047308 */ /* 0x001e300000001000 */
[----:B-1----:R-:W-:Y:S01]  /*0130*/  MUFU.RCP R3, R3 ;  /* 0x0000000300037308 */ /* 0x002fe20000001000 */
[----:B0-----:R-:W-:-:S07]  /*0140*/  VIADD R6, R4, 0xffffffe ;  /* 0x0ffffffe04067836 */ /* 0x001fce0000000000 */
[----:B------:R0:W1:Y:S02]  /*0150*/  F2I.FTZ.U32.TRUNC.NTZ R7, R6 ;  /* 0x0000000600077305 */ /* 0x000064000021f000 */
[----:B0-----:R-:W-:Y:S02]  /*0160*/  HFMA2 R6, -RZ, RZ, 0, 0 ;  /* 0x00000000ff067431 */ /* 0x001fe400000001ff */
[----:B-1----:R-:W-:-:S04]  /*0170*/  IMAD.MOV R8, RZ, RZ, -R7 ;  /* 0x000000ffff087224 */ /* 0x002fc800078e0a07 */
[----:B------:R-:W-:Y:S01]  /*0180*/  IMAD R11, R8, R9, RZ ;  /* 0x00000009080b7224 */ /* 0x000fe200078e02ff */
[----:B------:R-:W-:-:S03]  /*0190*/  IABS R8, R5 ;  /* 0x0000000500087213 */ /* 0x000fc60000000000 */
[----:B------:R-:W-:-:S04]  /*01a0*/  IMAD.HI.U32 R7, R7, R11, R6 ;  /* 0x0000000b07077227 */ /* 0x000fc800078e0006 */
[----:B------:R-:W-:Y:S02]  /*01b0*/  VIADD R6, R3, 0xffffffe ;  /* 0x0ffffffe03067836 */ /* 0x000fe40000000000 */
[----:B------:R-:W-:-:S04]  /*01c0*/  IMAD.HI.U32 R7, R7, R8, RZ ;  /* 0x0000000807077227 */ /* 0x000fc800078e00ff */
[----:B------:R-:W-:-:S04]  /*01d0*/  IMAD.MOV R7, RZ, RZ, -R7 ;  /* 0x000000ffff077224 */ /* 0x000fc800078e0a07 */
[C---:B------:R-:W-:Y:S02]  /*01e0*/  IMAD R4, R9.reuse, R7, R8 ;  /* 0x0000000709047224 */ /* 0x040fe400078e0208 */
[----:B------:R0:W1:Y:S03]  /*01f0*/  F2I.FTZ.U32.TRUNC.NTZ R7, R6 ;  /* 0x0000000600077305 */ /* 0x000066000021f000 */
[----:B------:R-:W-:Y:S01]  /*0200*/  ISETP.GT.U32.AND P0, PT, R9, R4, PT ;  /* 0x000000040900720c */ /* 0x000fe20003f04070 */
[----:B0-----:R-:W-:Y:S01]  /*0210*/  IMAD.MOV.U32 R6, RZ, RZ, RZ ;  /* 0x000000ffff067224 */ /* 0x001fe200078e00ff */
[----:B-1----:R-:W-:-:S11]  /*0220*/  IADD3 R11, PT, PT, RZ, -R7, RZ ;  /* 0x80000007ff0b7210 */ /* 0x002fd60007ffe0ff */
[----:B------:R-:W-:Y:S01]  /*0230*/  @!P0 IMAD.IADD R4, R4, 0x1, -R9 ;  /* 0x0000000104048824 */ /* 0x000fe200078e0a09 */
[----:B------:R-:W-:Y:S01]  /*0240*/  ISETP.NE.AND P0, PT, R0, RZ, PT ;  /* 0x000000ff0000720c */ /* 0x000fe20003f05270 */
[----:B------:R-:W-:-:S03]  /*0250*/  IMAD R3, R11, R2, RZ ;  /* 0x000000020b037224 */ /* 0x000fc600078e02ff */
[----:B------:R-:W-:Y:S01]  /*0260*/  ISETP.GT.U32.AND P1, PT, R9, R4, PT ;  /* 0x000000040900720c */ /* 0x000fe20003f24070 */
[----:B------:R-:W-:Y:S01]  /*0270*/  IMAD.HI.U32 R6, R7, R3, R6 ;  /* 0x0000000307067227 */ /* 0x000fe200078e0006 */
[----:B------:R-:W-:-:S04]  /*0280*/  LEA.HI R7, R0, R0, RZ, 0x1 ;  /* 0x0000000000077211 */ /* 0x000fc800078f08ff */
[----:B------:R-:W-:Y:S01]  /*0290*/  SHF.R.S32.HI R7, RZ, 0x1, R7 ;  /* 0x00000001ff077819 */ /* 0x000fe20000011407 */
[----:B------:R-:W-:-:S06]  /*02a0*/  IMAD.HI.U32 R13, R6, R8, RZ ;  /* 0x00000008060d7227 */ /* 0x000fcc00078e00ff */
[----:B------:R-:W-:Y:S01]  /*02b0*/  @!P1 IMAD.IADD R4, R4, 0x1, -R9 ;  /* 0x0000000104049824 */ /* 0x000fe200078e0a09 */
[----:B------:R-:W-:-:S03]  /*02c0*/  IABS R9, R10 ;  /* 0x0000000a00097213 */ /* 0x000fc60000000000 */
[----:B------:R-:W-:Y:S02]  /*02d0*/  IMAD.MOV.U32 R12, RZ, RZ, R4 ;  /* 0x000000ffff0c7224 */ /* 0x000fe400078e0004 */
[----:B------:R-:W-:-:S03]  /*02e0*/  IMAD.MOV R3, RZ, RZ, -R9 ;  /* 0x000000ffff037224 */ /* 0x000fc600078e0a09 */
[----:B------:R-:W-:Y:S01]  /*02f0*/  @!P2 IADD3 R12, PT, PT, -R12, RZ, RZ ;  /* 0x000000ff0c0ca210 */ /* 0x000fe20007ffe1ff */
[----:B------:R-:W-:Y:S01]  /*0300*/  IMAD R3, R13, R3, R8 ;  /* 0x000000030d037224 */ /* 0x000fe200078e0208 */
[----:B------:R-:W-:-:S04]  /*0310*/  @!P0 LOP3.LUT R12, RZ, R0, RZ, 0x33, !PT ;  /* 0x00000000ff0c8212 */ /* 0x000fc800078e33ff */
[----:B------:R-:W-:Y:S02]  /*0320*/  ISETP.GE.AND P0, PT, R12, R7, PT ;  /* 0x000000070c00720c */ /* 0x000fe40003f06270 */
[----:B------:R-:W-:-:S11]  /*0330*/  ISETP.GT.U32.AND P1, PT, R2, R3, PT ;  /* 0x000000030200720c */ /* 0x000fd60003f24070 */
[----:B------:R-:W-:Y:S05]  /*0340*/  @P0 EXIT ;  /* 0x000000000000094d */ /* 0x000fea0003800000 */
[----:B------:R-:W-:Y:S01]  /*0350*/  I2FP.F32.S32 R15, R0 ;  /* 0x00000000000f7245 */ /* 0x000fe20000201400 */
[----:B------:R-:W-:Y:S01]  /*0360*/  @!P1 IMAD.IADD R3, R3, 0x1, -R2 ;  /* 0x0000000103039824 */ /* 0x000fe200078e0a02 */
[----:B------:R-:W-:Y:S01]  /*0370*/  LEA.HI R11, R12, R12, RZ, 0x1 ;  /* 0x0000000c0c0b7211 */ /* 0x000fe200078f08ff */
[----:B------:R-:W0:Y:S01]  /*0380*/  LDCU UR4, c[0x0][0x394] ;  /* 0x00007280ff0477ac */ /* 0x000e220008000800 */
[----:B------:R-:W1:Y:S01]  /*0390*/  MUFU.RCP R4, R15 ;  /* 0x0000000f00047308 */ /* 0x000e620000001000 */
[----:B------:R-:W-:Y:S01]  /*03a0*/  LOP3.LUT R0, R5, R10, RZ, 0x3c, !PT ;  /* 0x0000000a05007212 */ /* 0x000fe200078e3cff */
[----:B------:R-:W-:Y:S01]  /*03b0*/  @!P1 VIADD R13, R13, 0x1 ;  /* 0x000000010d0d9836 */ /* 0x000fe20000000000 */
[----:B------:R-:W-:Y:S01]  /*03c0*/  SHF.R.S32.HI R11, RZ, 0x1, R11 ;  /* 0x00000001ff0b7819 */ /* 0x000fe2000001140b */
[----:B------:R-:W-:Y:S01]  /*03d0*/  BSSY.RECONVERGENT B0, `(.L_x_8) ;  /* 0x0000016000007945 */ /* 0x000fe20003800200 */
[----:B------:R-:W-:Y:S01]  /*03e0*/  ISETP.GE.U32.AND P2, PT, R3, R2, PT ;  /* 0x000000020300720c */ /* 0x000fe20003f46070 */
[----:B------:R-:W-:Y:S01]  /*03f0*/  IMAD.MOV.U32 R9, RZ, RZ, 0x3f800000 ;  /* 0x3f800000ff097424 */ /* 0x000fe200078e00ff */
[----:B------:R-:W-:-:S02]  /*0400*/  ISETP.GE.AND P3, PT, R0, RZ, PT ;  /* 0x000000ff0000720c */ /* 0x000fc40003f66270 */
[----:B------:R-:W-:Y:S02]  /*0410*/  I2FP.F32.S32 R0, R11 ;  /* 0x0000000b00007245 */ /* 0x000fe40000201400 */
[----:B------:R-:W-:-:S03]  /*0420*/  ISETP.NE.AND P0, PT, R10, RZ, PT ;  /* 0x000000ff0a00720c */ /* 0x000fc60003f05270 */
[----:B------:R-:W-:Y:S01]  /*0430*/  FADD R0, R0, R0 ;  /* 0x0000000000007221 */ /* 0x000fe20000000000 */
[----:B-1----:R-:W-:-:S03]  /*0440*/  FFMA R3, -R15, R4, 1 ;  /* 0x3f8000000f037423 */ /* 0x002fc60000000104 */
[----:B------:R-:W1:Y:S01]  /*0450*/  FCHK P1, R0, R15 ;  /* 0x0000000f00007302 */ /* 0x000e620000020000 */
[----:B------:R-:W-:Y:S01]  /*0460*/  @P2 IADD3 R13, PT, PT, R13, 0x1, RZ ;  /* 0x000000010d0d2810 */ /* 0x000fe20007ffe0ff */
[----:B------:R-:W-:-:S04]  /*0470*/  FFMA R3, R4, R3, R4 ;  /* 0x0000000304037223 */ /* 0x000fc80000000004 */
[----:B------:R-:W-:Y:S02]  /*0480*/  @!P3 IMAD.MOV R13, RZ, RZ, -R13 ;  /* 0x000000ffff0db224 */ /* 0x000fe400078e0a0d */
[----:B------:R-:W-:Y:S01]  /*0490*/  FFMA R2, R0, R3, RZ ;  /* 0x0000000300027223 */ /* 0x000fe200000000ff */
[----:B------:R-:W-:-:S03]  /*04a0*/  @!P0 LOP3.LUT R13, RZ, R10, RZ, 0x33, !PT ;  /* 0x0000000aff0d8212 */ /* 0x000fc600078e33ff */
[----:B------:R-:W-:-:S04]  /*04b0*/  FFMA R4, -R15, R2, R0 ;  /* 0x000000020f047223 */ /* 0x000fc80000000100 */
[----:B------:R-:W-:Y:S01]  /*04c0*/  FFMA R3, R3, R4, R2 ;  /* 0x0000000403037223 */ /* 0x000fe20000000002 */
[----:B0-----:R-:W-:Y:S01]  /*04d0*/  VIADD R2, R13, UR4 ;  /* 0x000000040d027c36 */ /* 0x001fe20008000000 */
[----:B-1----:R-:W-:Y:S06]  /*04e0*/  @!P1 BRA `(.L_x_9) ;  /* 0x0000000000109947 */ /* 0x002fec0003800000 */
[----:B------:R-:W-:Y:S02]  /*04f0*/  MOV R3, R15 ;  /* 0x0000000f00037202 */ /* 0x000fe40000000f00 */
[----:B------:R-:W-:-:S07]  /*0500*/  MOV R4, 0x520 ;  /* 0x0000052000047802 */ /* 0x000fce0000000f00 */
[----:B------:R-:W-:Y:S05]  /*0510*/  CALL.REL.NOINC `($__internal_1_$__cuda_sm3x_div_rn_noftz_f32_slowpath) ;  /* 0x0000000c00fc7944 */ /* 0x000fea0003c00000 */
[----:B------:R-:W-:-:S07]  /*0520*/  IMAD.MOV.U32 R3, RZ, RZ, R0 ;  /* 0x000000ffff037224 */ /* 0x000fce00078e0000 */
.L_x_9:
[----:B------:R-:W-:Y:S05]  /*0530*/  BSYNC.RECONVERGENT B0 ;  /* 0x0000000000007941 */ /* 0x000fea0003800200 */
.L_x_8:
[----:B------:R-:W0:Y:S01]  /*0540*/  LDC R0, c[0x0][0x398] ;  /* 0x0000e600ff007b82 */ /* 0x000e220000000800 */
[----:B------:R-:W-:Y:S01]  /*0550*/  BSSY.RECONVERGENT B0, `(.L_x_10) ;  /* 0x0000059000007945 */ /* 0x000fe20003800200 */
[C---:B0-----:R-:W-:Y:S01]  /*0560*/  FMUL R15, |R0|.reuse, 16777216 ;  /* 0x4b800000000f7820 */ /* 0x041fe20000400200 */
[----:B------:R-:W-:-:S04]  /*0570*/  FSETP.GEU.AND P0, PT, |R0|, 1.175494350822287508e-38, PT ;  /* 0x008000000000780b */ /* 0x000fc80003f0e200 */
[----:B------:R-:W-:Y:S02]  /*0580*/  FSEL R15, R15, |R0|, !P0 ;  /* 0x400000000f0f7208 */ /* 0x000fe40004000000 */
[----:B------:R-:W-:-:S03]  /*0590*/  FSEL R6, RZ, -24, P0 ;  /* 0xc1c00000ff067808 */ /* 0x000fc60000000000 */
[----:B------:R-:W-:-:S05]  /*05a0*/  VIADD R4, R15, 0xc0cafb0d ;  /* 0xc0cafb0d0f047836 */ /* 0x000fca0000000000 */
[----:B------:R-:W-:-:S05]  /*05b0*/  LOP3.LUT R4, R4, 0xff800000, RZ, 0xc0, !PT ;  /* 0xff80000004047812 */ /* 0x000fca00078ec0ff */
[----:B------:R-:W-:-:S04]  /*05c0*/  IMAD.IADD R15, R15, 0x1, -R4 ;  /* 0x000000010f0f7824 */ /* 0x000fc800078e0a04 */
[C---:B------:R-:W-:Y:S01]  /*05d0*/  FADD R8, R15.reuse, 1 ;  /* 0x3f8000000f087421 */ /* 0x040fe20000000000 */
[----:B------:R-:W-:Y:S01]  /*05e0*/  FADD R17, R15, -1 ;  /* 0xbf8000000f117421 */ /* 0x000fe20000000000 */
[----:B------:R-:W-:-:S03]  /*05f0*/  I2FP.F32.S32 R15, R4 ;  /* 0x00000004000f7245 */ /* 0x000fc60000201400 */
[----:B------:R-:W-:Y:S01]  /*0600*/  FADD R19, R17, R17 ;  /* 0x0000001111137221 */ /* 0x000fe20000000000 */
[----:B------:R-:W0:Y:S01]  /*0610*/  MUFU.RCP R8, R8 ;  /* 0x0000000800087308 */ /* 0x000e220000001000 */
[----:B------:R-:W-:Y:S02]  /*0620*/  FFMA R15, R15, 1.1920928955078125e-07, R6 ;  /* 0x340000000f0f7823 */ /* 0x000fe40000000006 */
[----:B0-----:R-:W-:Y:S01]  /*0630*/  FMUL R4, R8, R19 ;  /* 0x0000001308047220 */ /* 0x001fe20000400000 */
[----:B------:R-:W-:-:S03]  /*0640*/  HFMA2 R19, -RZ, RZ, 0.771484375, 0.21533203125 ;  /* 0x3a2c32e4ff137431 */ /* 0x000fc600000001ff */
[----:B------:R-:W-:Y:S01]  /*0650*/  FADD R14, R17, -R4 ;  /* 0x80000004110e7221 */ /* 0x000fe20000000000 */
[CC--:B------:R-:W-:Y:S01]  /*0660*/  FMUL R12, R4.reuse, R4.reuse ;  /* 0x00000004040c7220 */ /* 0x0c0fe20000400000 */
[----:B------:R-:W-:Y:S02]  /*0670*/  FFMA R6, R4, 1.4426950216293334961, R15 ;  /* 0x3fb8aa3b04067823 */ /* 0x000fe4000000000f */
[----:B------:R-:W-:Y:S02]  /*0680*/  FADD R14, R14, R14 ;  /* 0x0000000e0e0e7221 */ /* 0x000fe40000000000 */
[----:B------:R-:W-:Y:S01]  /*0690*/  FADD R15, R15, -R6 ;  /* 0x800000060f0f7221 */ /* 0x000fe20000000000 */
[----:B------:R-:W-:Y:S01]  /*06a0*/  FFMA R19, R12, R19, 0.0032181653659790754318 ;  /* 0x3b52e7db0c137423 */ /* 0x000fe20000000013 */
[----:B------:R-:W-:Y:S02]  /*06b0*/  FFMA R17, R17, -R4, R14 ;  /* 0x8000000411117223 */ /* 0x000fe4000000000e */
[----:B------:R-:W-:Y:S01]  /*06c0*/  FFMA R14, R4, 1.4426950216293334961, R15 ;  /* 0x3fb8aa3b040e7823 */ /* 0x000fe2000000000f */
[----:B------:R-:W-:Y:S01]  /*06d0*/  FFMA R19, R12, R19, 0.018033718690276145935 ;  /* 0x3c93bb730c137423 */ /* 0x000fe20000000013 */
[----:B------:R-:W-:-:S03]  /*06e0*/  FMUL R17, R8, R17 ;  /* 0x0000001108117220 */ /* 0x000fc60000400000 */
[----:B------:R-:W-:Y:S01]  /*06f0*/  FFMA R19, R12, R19, 0.12022458761930465698 ;  /* 0x3df6384f0c137423 */ /* 0x000fe20000000013 */
[----:B------:R-:W-:-:S03]  /*0700*/  FFMA R15, R17, 1.4426950216293334961, R14 ;  /* 0x3fb8aa3b110f7823 */ /* 0x000fc6000000000e */
[----:B------:R-:W-:Y:S01]  /*0710*/  FMUL R19, R12, R19 ;  /* 0x000000130c137220 */ /* 0x000fe20000400000 */
[----:B------:R-:W-:-:S03]  /*0720*/  FFMA R8, R4, 1.9251366722983220825e-08, R15 ;  /* 0x32a55e3404087823 */ /* 0x000fc6000000000f */
[----:B------:R-:W-:-:S04]  /*0730*/  FMUL R12, R19, 3 ;  /* 0x40400000130c7820 */ /* 0x000fc80000400000 */
[----:B------:R-:W-:-:S04]  /*0740*/  FFMA R8, R17, R12, R8 ;  /* 0x0000000c11087223 */ /* 0x000fc80000000008 */
[----:B------:R-:W-:Y:S01]  /*0750*/  FFMA R19, R4, R19, R8 ;  /* 0x0000001304137223 */ /* 0x000fe20000000008 */
[----:B------:R-:W-:-:S03]  /*0760*/  IMAD.MOV.U32 R8, RZ, RZ, 0x391fcb8e ;  /* 0x391fcb8eff087424 */ /* 0x000fc600078e00ff */
[----:B------:R-:W-:-:S04]  /*0770*/  FADD R15, R6, R19 ;  /* 0x00000013060f7221 */ /* 0x000fc80000000000 */
[----:B------:R-:W-:Y:S01]  /*0780*/  FMUL R4, R15, R3 ;  /* 0x000000030f047220 */ /* 0x000fe20000400000 */
[----:B------:R-:W-:-:S03]  /*0790*/  FADD R6, -R6, R15 ;  /* 0x0000000f06067221 */ /* 0x000fc60000000100 */
[----:B------:R-:W0:Y:S01]  /*07a0*/  FRND R17, R4 ;  /* 0x0000000400117307 */ /* 0x000e220000201000 */
[----:B------:R-:W-:Y:S01]  /*07b0*/  FADD R6, R19, -R6 ;  /* 0x8000000613067221 */ /* 0x000fe20000000000 */
[-C--:B------:R-:W-:Y:S01]  /*07c0*/  FFMA R15, R15, R3.reuse, -R4 ;  /* 0x000000030f0f7223 */ /* 0x080fe20000000804 */
[C---:B------:R-:W-:Y:S02]  /*07d0*/  FSETP.GT.AND P1, PT, |R4|.reuse, 152, PT ;  /* 0x431800000400780b */ /* 0x040fe40003f24200 */
[----:B------:R-:W-:Y:S01]  /*07e0*/  FSETP.GEU.AND P2, PT, R4, RZ, PT ;  /* 0x000000ff0400720b */ /* 0x000fe20003f4e000 */
[----:B------:R-:W-:Y:S02]  /*07f0*/  FFMA R6, R6, R3, R15 ;  /* 0x0000000306067223 */ /* 0x000fe4000000000f */
[----:B------:R-:W1:Y:S01]  /*0800*/  F2I.NTZ R12, R4 ;  /* 0x00000004000c7305 */ /* 0x000e620000203100 */
[----:B0-----:R-:W-:Y:S01]  /*0810*/  FADD R15, R4, -R17 ;  /* 0x80000011040f7221 */ /* 0x001fe20000000000 */
[----:B------:R-:W-:-:S03]  /*0820*/  FSETP.GT.AND P0, PT, R17, RZ, PT ;  /* 0x000000ff1100720b */ /* 0x000fc60003f04000 */
[----:B------:R-:W-:Y:S01]  /*0830*/  FADD R15, R6, R15 ;  /* 0x0000000f060f7221 */ /* 0x000fe20000000000 */
[----:B------:R-:W-:Y:S02]  /*0840*/  SEL R17, RZ, 0x83000000, P0 ;  /* 0x83000000ff117807 */ /* 0x000fe40000000000 */
[----:B------:R-:W-:Y:S01]  /*0850*/  FSETP.NEU.AND P0, PT, R3, RZ, PT ;  /* 0x000000ff0300720b */ /* 0x000fe20003f0d000 */
[----:B------:R-:W-:-:S03]  /*0860*/  FFMA R6, R15, R8, 0.0013391353422775864601 ;  /* 0x3aaf85ed0f067423 */ /* 0x000fc60000000008 */
[----:B------:R-:W-:Y:S01]  /*0870*/  FSETP.EQ.OR P0, PT, R0, 1, !P0 ;  /* 0x3f8000000000780b */ /* 0x000fe20004702400 */
[----:B------:R-:W-:-:S04]  /*0880*/  FFMA R6, R15, R6, 0.0096188392490148544312 ;  /* 0x3c1d98560f067423 */ /* 0x000fc80000000006 */
[----:B------:R-:W-:-:S04]  /*0890*/  FFMA R6, R15, R6, 0.055503588169813156128 ;  /* 0x3d6357bb0f067423 */ /* 0x000fc80000000006 */
[----:B------:R-:W-:Y:S01]  /*08a0*/  FFMA R8, R15, R6, 0.24022644758224487305 ;  /* 0x3e75fdec0f087423 */ /* 0x000fe20000000006 */
[----:B------:R-:W-:-:S03]  /*08b0*/  FMUL R6, R3, 0.5 ;  /* 0x3f00000003067820 */ /* 0x000fc60000400000 */
[----:B------:R-:W-:-:S03]  /*08c0*/  FFMA R8, R15, R8, 0.69314718246459960938 ;  /* 0x3f3172180f087423 */ /* 0x000fc60000000008 */
[----:B------:R-:W0:Y:S01]  /*08d0*/  FRND.TRUNC R6, R6 ;  /* 0x0000000600067307 */ /* 0x000e22000020d000 */
[----:B------:R-:W-:Y:S01]  /*08e0*/  FFMA R8, R15, R8, 1 ;  /* 0x3f8000000f087423 */ /* 0x000fe20000000008 */
[----:B------:R-:W-:Y:S02]  /*08f0*/  VIADD R15, R17, 0x7f000000 ;  /* 0x7f000000110f7836 */ /* 0x000fe40000000000 */
[----:B-1----:R-:W-:Y:S02]  /*0900*/  IMAD R17, R12, 0x800000, -R17 ;  /* 0x008000000c117824 */ /* 0x002fe400078e0a11 */
[----:B------:R-:W-:-:S04]  /*0910*/  FMUL R8, R8, R15 ;  /* 0x0000000f08087220 */ /* 0x000fc80000400000 */
[----:B------:R-:W-:Y:S01]  /*0920*/  FMUL R8, R8, R17 ;  /* 0x0000001108087220 */ /* 0x000fe20000400000 */
[----:B------:R-:W-:Y:S01]  /*0930*/  @P1 FSEL R8, RZ, +INF , !P2 ;  /* 0x7f800000ff081808 */ /* 0x000fe20005000000 */
[----:B0-----:R-:W-:Y:S01]  /*0940*/  FADD R4, R6, R6 ;  /* 0x0000000606047221 */ /* 0x001fe20000000000 */
[----:B------:R-:W-:Y:S06]  /*0950*/  @P0 BRA `(.L_x_11) ;  /* 0x0000000000600947 */ /* 0x000fec0003800000 */
[----:B------:R-:W-:-:S04]  /*0960*/  FSETP.NAN.AND P0, PT, |R3|, |R3|, PT ;  /* 0x400000030300720b */ /* 0x000fc80003f08200 */
[----:B------:R-:W-:-:S13]  /*0970*/  FSETP.NUM.AND P0, PT, |R0|, |R0|, !P0 ;  /* 0x400000000000720b */ /* 0x000fda0004707200 */
[----:B------:R-:W-:Y:S01]  /*0980*/  @!P0 FADD R9, R3, R0 ;  /* 0x0000000003098221 */ /* 0x000fe20000000000 */
[----:B------:R-:W-:Y:S06]  /*0990*/  @!P0 BRA `(.L_x_11) ;  /* 0x0000000000508947 */ /* 0x000fec0003800000 */
[----:B------:R-:W-:Y:S01]  /*09a0*/  FSETP.NEU.AND P0, PT, |R0|, +INF , PT ;  /* 0x7f8000000000780b */ /* 0x000fe20003f0d200 */
[----:B------:R-:W-:Y:S01]  /*09b0*/  FADD R4, -R4, R3 ;  /* 0x0000000304047221 */ /* 0x000fe20000000100 */
[----:B------:R-:W-:-:S13]  /*09c0*/  FSETP.NEU.AND P1, PT, R0, RZ, PT ;  /* 0x000000ff0000720b */ /* 0x000fda0003f2d000 */
[----:B------:R-:W-:Y:S05]  /*09d0*/  @P0 BRA P1, `(.L_x_12) ;  /* 0x0000000000180947 */ /* 0x000fea0000800000 */
[----:B------:R-:W-:Y:S01]  /*09e0*/  FSETP.GEU.AND P1, PT, R3, RZ, PT ;  /* 0x000000ff0300720b */ /* 0x000fe20003f2e000 */
[----:B------:R-:W-:Y:S01]  /*09f0*/  FADD R9, R0, R0 ;  /* 0x0000000000097221 */ /* 0x000fe20000000000 */
[----:B------:R-:W-:-:S11]  /*0a00*/  FSETP.NEU.AND P0, PT, |R4|, 1, PT ;  /* 0x3f8000000400780b */ /* 0x000fd60003f0d200 */
[----:B------:R-:W-:-:S04]  /*0a10*/  @!P1 LOP3.LUT R9, R9, 0x7f800000, RZ, 0x3c, !PT ;  /* 0x7f80000009099812 */ /* 0x000fc800078e3cff */
[----:B------:R-:W-:Y:S01]  /*0a20*/  @P0 LOP3.LUT R9, R9, 0x7fffffff, RZ, 0xc0, !PT ;  /* 0x7fffffff09090812 */ /* 0x000fe200078ec0ff */
[----:B------:R-:W-:Y:S06]  /*0a30*/  BRA `(.L_x_11) ;  /* 0x0000000000287947 */ /* 0x000fec0003800000 */
.L_x_12:
[----:B------:R-:W-:Y:S02]  /*0a40*/  FSETP.NEU.AND P0, PT, |R3|, +INF , PT ;  /* 0x7f8000000300780b */ /* 0x000fe40003f0d200 */
[----:B------:R-:W-:-:S13]  /*0a50*/  FSETP.EQ.AND P1, PT, R0, -1, PT ;  /* 0xbf8000000000780b */ /* 0x000fda0003f22000 */
[----:B------:R-:W-:Y:S05]  /*0a60*/  @!P0 BRA P1, `(.L_x_11) ;  /* 0x00000000001c8947 */ /* 0x000fea0000800000 */
[----:B------:R-:W-:Y:S02]  /*0a70*/  FSETP.GEU.AND P1, PT, R0, RZ, PT ;  /* 0x000000ff0000720b */ /* 0x000fe40003f2e000 */
[----:B------:R-:W-:-:S11]  /*0a80*/  MOV R9, R8 ;  /* 0x0000000800097202 */ /* 0x000fd60000000f00 */
[----:B------:R-:W0:Y:S01]  /*0a90*/  @!P1 FRND.FLOOR R0, R3 ;  /* 0x0000000300009307 */ /* 0x000e220000205000 */
[----:B------:R-:W-:Y:S02]  /*0aa0*/  @!P1 FSETP.NEU.AND P2, PT, |R4|, 1, PT ;  /* 0x3f8000000400980b */ /* 0x000fe40003f4d200 */
[----:B0-----:R-:W-:Y:S02]  /*0ab0*/  @!P1 FSETP.NEU.AND P0, PT, R3, R0, PT ;  /* 0x000000000300920b */ /* 0x001fe40003f0d000 */
[----:B------:R-:W-:-:S04]  /*0ac0*/  @!P1 FSEL R0, R8, -R8, P2 ;  /* 0x8000000808009208 */ /* 0x000fc80001000000 */
[----:B------:R-:W-:-:S07]  /*0ad0*/  @!P1 FSEL R9, R0, +QNAN , !P0 ;  /* 0x7fffffff00099808 */ /* 0x000fce0004000000 */
.L_x_11:
[----:B------:R-:W-:Y:S05]  /*0ae0*/  BSYNC.RECONVERGENT B0 ;  /* 0x0000000000007941 */ /* 0x000fea0003800200 */
.L_x_10:
[----:B------:R-:W0:Y:S01]  /*0af0*/  MUFU.RCP R4, R9 ;  /* 0x0000000900047308 */ /* 0x000e220000001000 */
[----:B------:R-:W-:Y:S01]  /*0b00*/  I2FP.F32.S32 R0, R2 ;  /* 0x0000000200007245 */ /* 0x000fe20000201400 */
[----:B------:R-:W-:Y:S06]  /*0b10*/  BSSY.RECONVERGENT B0, `(.L_x_13) ;  /* 0x000000c000007945 */ /* 0x000fec0003800200 */
[----:B------:R-:W1:Y:S01]  /*0b20*/  FCHK P0, R0, R9 ;  /* 0x0000000900007302 */ /* 0x000e620000000000 */
[----:B0-----:R-:W-:-:S04]  /*0b30*/  FFMA R3, R4, -R9, 1 ;  /* 0x3f80000004037423 */ /* 0x001fc80000000809 */
[----:B------:R-:W-:-:S04]  /*0b40*/  FFMA R3, R4, R3, R4 ;  /* 0x0000000304037223 */ /* 0x000fc80000000004 */
[----:B------:R-:W-:-:S04]  /*0b50*/  FFMA R2, R0, R3, RZ ;  /* 0x0000000300027223 */ /* 0x000fc800000000ff */
[----:B------:R-:W-:-:S04]  /*0b60*/  FFMA R15, R2, -R9, R0 ;  /* 0x80000009020f7223 */ /* 0x000fc80000000000 */
[----:B------:R-:W-:Y:S01]  /*0b70*/  FFMA R15, R3, R15, R2 ;  /* 0x0000000f030f7223 */ /* 0x000fe20000000002 */
[----:B-1----:R-:W-:Y:S06]  /*0b80*/  @!P0 BRA `(.L_x_14) ;  /* 0x0000000000108947 */ /* 0x002fec0003800000 */
[----:B------:R-:W-:Y:S01]  /*0b90*/  IMAD.MOV.U32 R3, RZ, RZ, R9 ;  /* 0x000000ffff037224 */ /* 0x000fe200078e0009 */
[----:B------:R-:W-:-:S07]  /*0ba0*/  MOV R4, 0xbc0 ;  /* 0x00000bc000047802 */ /* 0x000fce0000000f00 */
[----:B------:R-:W-:Y:S05]  /*0bb0*/  CALL.REL.NOINC `($__internal_1_$__cuda_sm3x_div_rn_noftz_f32_slowpath) ;  /* 0x0000000800547944 */ /* 0x000fea0003c00000 */
[----:B------:R-:W-:-:S07]  /*0bc0*/  IMAD.MOV.U32 R15, RZ, RZ, R0 ;  /* 0x000000ffff0f7224 */ /* 0x000fce00078e0000 */
.L_x_14:
[----:B------:R-:W-:Y:S05]  /*0bd0*/  BSYNC.RECONVERGENT B0 ;  /* 0x0000000000007941 */ /* 0x000fea0003800200 */
.L_x_13:
[C---:B------:R-:W-:Y:S01]  /*0be0*/  FMUL R2, R15.reuse, 0.63661974668502807617 ;  /* 0x3f22f9830f027820 */ /* 0x040fe20000400000 */
[----:B------:R-:W-:Y:S01]  /*0bf0*/  FSETP.GE.AND P0, PT, |R15|, 105615, PT ;  /* 0x47ce47800f00780b */ /* 0x000fe20003f06200 */
[----:B------:R-:W0:Y:S01]  /*0c00*/  LDCU.64 UR6, c[0x0][0x358] ;  /* 0x00006b00ff0677ac */ /* 0x000e220008000a00 */
[----:B------:R-:W-:Y:S03]  /*0c10*/  BSSY.RECONVERGENT B0, `(.L_x_15) ;  /* 0x000003e000007945 */ /* 0x000fe60003800200 */
[----:B------:R-:W1:Y:S02]  /*0c20*/  F2I.NTZ R2, R2 ;  /* 0x0000000200027305 */ /* 0x000e640000203100 */
[----:B-1----:R-:W-:-:S05]  /*0c30*/  I2FP.F32.S32 R0, R2 ;  /* 0x0000000200007245 */ /* 0x002fca0000201400 */
[----:B------:R-:W-:-:S04]  /*0c40*/  FFMA R3, R0, -1.5707962512969970703, R15 ;  /* 0xbfc90fda00037823 */ /* 0x000fc8000000000f */
[----:B------:R-:W-:-:S04]  /*0c50*/  FFMA R3, R0, -7.5497894158615963534e-08, R3 ;  /* 0xb3a2216800037823 */ /* 0x000fc80000000003 */
[----:B------:R-:W-:Y:S01]  /*0c60*/  FFMA R0, R0, -5.3903029534742383927e-15, R3 ;  /* 0xa7c234c500007823 */ /* 0x000fe20000000003 */
[----:B0-----:R-:W-:Y:S06]  /*0c70*/  @!P0 BRA `(.L_x_16) ;  /* 0x0000000000dc8947 */ /* 0x001fec0003800000 */
[----:B------:R-:W-:-:S13]  /*0c80*/  FSETP.NEU.AND P0, PT, |R15|, +INF , PT ;  /* 0x7f8000000f00780b */ /* 0x000fda0003f0d200 */
[----:B------:R-:W-:Y:S01]  /*0c90*/  @!P0 FMUL R0, RZ, R15 ;  /* 0x0000000fff008220 */ /* 0x000fe20000400000 */
[----:B------:R-:W-:Y:S01]  /*0ca0*/  @!P0 IMAD.MOV.U32 R2, RZ, RZ, RZ ;  /* 0x000000ffff028224 */ /* 0x000fe200078e00ff */
[----:B------:R-:W-:Y:S06]  /*0cb0*/  @!P0 BRA `(.L_x_16) ;  /* 0x0000000000cc8947 */ /* 0x000fec0003800000 */
[----:B------:R-:W-:Y:S01]  /*0cc0*/  SHF.L.U32 R2, R15, 0x8, RZ ;  /* 0x000000080f027819 */ /* 0x000fe200000006ff */
[----:B------:R-:W-:Y:S01]  /*0cd0*/  IMAD.MOV.U32 R6, RZ, RZ, RZ ;  /* 0x000000ffff067224 */ /* 0x000fe200078e00ff */
[----:B------:R-:W0:Y:S01]  /*0ce0*/  LDCU.64 UR8, c[0x4][URZ] ;  /* 0x01000000ff0877ac */ /* 0x000e220008000a00 */
[----:B------:R-:W-:Y:S01]  /*0cf0*/  IMAD.MOV.U32 R0, RZ, RZ, R1 ;  /* 0x000000ffff007224 */ /* 0x000fe200078e0001 */
[----:B------:R-:W-:Y:S01]  /*0d00*/  LOP3.LUT R19, R2, 0x80000000, RZ, 0xfc, !PT ;  /* 0x8000000002137812 */ /* 0x000fe200078efcff */
[----:B------:R-:W-:Y:S01]  /*0d10*/  UMOV UR5, URZ ;  /* 0x000000ff00057c82 */ /* 0x000fe20008000000 */
[----:B------:R-:W-:-:S05]  /*0d20*/  UMOV UR4, URZ ;  /* 0x000000ff00047c82 */ /* 0x000fca0008000000 */
.L_x_17:
[----:B0-----:R-:W-:Y:S01]  /*0d30*/  IMAD.U32 R8, RZ, RZ, UR8 ;  /* 0x00000008ff087e24 */ /* 0x001fe2000f8e00ff */
[----:B------:R-:W-:-:S05]  /*0d40*/  MOV R9, UR9 ;  /* 0x0000000900097c02 */ /* 0x000fca0008000f00 */
[----:B------:R-:W2:Y:S01]  /*0d50*/  LDG.E.CONSTANT R2, desc[UR6][R8.64] ;  /* 0x0000000608027981 */ /* 0x000ea2000c1e9900 */
[----:B------:R-:W-:Y:S02]  /*0d60*/  UIADD3 UR8, UP0, UPT, UR8, 0x4, URZ ;  /* 0x0000000408087890 */ /* 0x000fe4000ff1e0ff */
[----:B------:R-:W-:Y:S02]  /*0d70*/  UIADD3 UR4, UPT, UPT, UR4, 0x1, URZ ;  /* 0x0000000104047890 */ /* 0x000fe4000fffe0ff */
[----:B------:R-:W-:Y:S02]  /*0d80*/  UIADD3.X UR9, UPT, UPT, URZ, UR9, URZ, UP0, !UPT ;  /* 0x00000009ff097290 */ /* 0x000fe400087fe4ff */
[----:B------:R-:W-:Y:S01]  /*0d90*/  UISETP.NE.AND UP0, UPT, UR4, 0x6, UPT ;  /* 0x000000060400788c */ /* 0x000fe2000bf05270 */
[----:B--2---:R-:W-:-:S03]  /*0da0*/  IMAD.WIDE.U32 R2, R2, R19, RZ ;  /* 0x0000001302027225 */ /* 0x004fc600078e00ff */
[----:B------:R-:W-:-:S04]  /*0db0*/  IADD3 R17, P0, PT, R2, R6, RZ ;  /* 0x0000000602117210 */ /* 0x000fc80007f1e0ff */
[----:B------:R-:W-:Y:S01]  /*0dc0*/  IADD3.X R6, PT, PT, R3, UR5, RZ, P0, !PT ;  /* 0x0000000503067c10 */ /* 0x000fe200087fe4ff */
[----:B------:R0:W-:Y:S02]  /*0dd0*/  STL [R0], R17 ;  /* 0x0000001100007387 */ /* 0x0001e40000100800 */
[----:B0-----:R-:W-:Y:S01]  /*0de0*/  VIADD R0, R0, 0x4 ;  /* 0x0000000400007836 */ /* 0x001fe20000000000 */
[----:B------:R-:W-:Y:S06]  /*0df0*/  BRA.U UP0, `(.L_x_17) ;  /* 0xfffffffd00cc7547 */ /* 0x000fec000b83ffff */
[----:B------:R-:W-:Y:S01]  /*0e00*/  SHF.R.U32.HI R4, RZ, 0x17, R15 ;  /* 0x00000017ff047819 */ /* 0x000fe2000001160f */
[----:B------:R0:W-:Y:S03]  /*0e10*/  STL [R1+0x18], R6 ;  /* 0x0000180601007387 */ /* 0x0001e60000100800 */
[C---:B------:R-:W-:Y:S02]  /*0e20*/  LOP3.LUT R0, R4.reuse, 0xe0, RZ, 0xc0, !PT ;  /* 0x000000e004007812 */ /* 0x040fe400078ec0ff */
[----:B------:R-:W-:-:S03]  /*0e30*/  LOP3.LUT P0, RZ, R4, 0x1f, RZ, 0xc0, !PT ;  /* 0x0000001f04ff7812 */ /* 0x000fc6000780c0ff */
[----:B------:R-:W-:-:S05]  /*0e40*/  VIADD R0, R0, 0xffffff80 ;  /* 0xffffff8000007836 */ /* 0x000fca0000000000 */
[----:B------:R-:W-:-:S05]  /*0e50*/  SHF.R.U32.HI R0, RZ, 0x5, R0 ;  /* 0x00000005ff007819 */ /* 0x000fca0000011600 */
[----:B------:R-:W-:-:S05]  /*0e60*/  IMAD R12, R0, -0x4, R1 ;  /* 0xfffffffc000c7824 */ /* 0x000fca00078e0201 */
[----:B------:R-:W2:Y:S04]  /*0e70*/  LDL R0, [R12+0x18] ;  /* 0x000018000c007983 */ /* 0x000ea80000100800 */
[----:B------:R-:W2:Y:S04]  /*0e80*/  LDL R3, [R12+0x14] ;  /* 0x000014000c037983 */ /* 0x000ea80000100800 */
[----:B------:R-:W3:Y:S01]  /*0e90*/  @P0 LDL R2, [R12+0x10] ;  /* 0x000010000c020983 */ /* 0x000ee20000100800 */
[----:B------:R-:W-:Y:S01]  /*0ea0*/  LOP3.LUT R4, R4, 0x1f, RZ, 0xc0, !PT ;  /* 0x0000001f04047812 */ /* 0x000fe200078ec0ff */
[----:B------:R-:W-:Y:S01]  /*0eb0*/  UMOV UR4, 0x54442d19 ;  /* 0x54442d1900047882 */ /* 0x000fe20000000000 */
[----:B------:R-:W-:-:S02]  /*0ec0*/  UMOV UR5, 0x3bf921fb ;  /* 0x3bf921fb00057882 */ /* 0x000fc40000000000 */
[-C--:B--2---:R-:W-:Y:S02]  /*0ed0*/  @P0 SHF.L.W.U32.HI R0, R3, R4.reuse, R0 ;  /* 0x0000000403000219 */ /* 0x084fe40000010e00 */
[----:B---3--:R-:W-:Y:S02]  /*0ee0*/  @P0 SHF.L.W.U32.HI R3, R2, R4, R3 ;  /* 0x0000000402030219 */ /* 0x008fe40000010e03 */
[----:B------:R-:W-:Y:S02]  /*0ef0*/  ISETP.GE.AND P0, PT, R15, RZ, PT ;  /* 0x000000ff0f00720c */ /* 0x000fe40003f06270 */
[C---:B------:R-:W-:Y:S01]  /*0f00*/  SHF.L.W.U32.HI R2, R3.reuse, 0x2, R0 ;  /* 0x0000000203027819 */ /* 0x040fe20000010e00 */
[----:B------:R-:W-:-:S03]  /*0f10*/  IMAD.SHL.U32 R3, R3, 0x4, RZ ;  /* 0x0000000403037824 */ /* 0x000fc600078e00ff */
[----:B------:R-:W-:Y:S02]  /*0f20*/  SHF.R.S32.HI R4, RZ, 0x1f, R2 ;  /* 0x0000001fff047819 */ /* 0x000fe40000011402 */
[----:B------:R-:W-:Y:S02]  /*0f30*/  LOP3.LUT R15, R2, R15, RZ, 0x3c, !PT ;  /* 0x0000000f020f7212 */ /* 0x000fe400078e3cff */
[C---:B------:R-:W-:Y:S02]  /*0f40*/  LOP3.LUT R8, R4.reuse, R3, RZ, 0x3c, !PT ;  /* 0x0000000304087212 */ /* 0x040fe400078e3cff */
[----:B------:R-:W-:Y:S02]  /*0f50*/  LOP3.LUT R9, R4, R2, RZ, 0x3c, !PT ;  /* 0x0000000204097212 */ /* 0x000fe400078e3cff */
[----:B------:R-:W-:Y:S02]  /*0f60*/  SHF.R.U32.HI R3, RZ, 0x1e, R0 ;  /* 0x0000001eff037819 */ /* 0x000fe40000011600 */
[----:B------:R-:W-:-:S02]  /*0f70*/  ISETP.GE.AND P1, PT, R15, RZ, PT ;  /* 0x000000ff0f00720c */ /* 0x000fc40003f26270 */
[----:B------:R-:W1:Y:S01]  /*0f80*/  I2F.F64.S64 R8, R8 ;  /* 0x0000000800087312 */ /* 0x000e620000301c00 */
[----:B------:R-:W-:-:S04]  /*0f90*/  LEA.HI R2, R2, R3, RZ, 0x1 ;  /* 0x0000000302027211 */ /* 0x000fc800078f08ff */
[----:B------:R-:W-:-:S05]  /*0fa0*/  IADD3 R0, PT, PT, -R2, RZ, RZ ;  /* 0x000000ff02007210 */ /* 0x000fca0007ffe1ff */
[----:B------:R-:W-:Y:S01]  /*0fb0*/  @!P0 IMAD.MOV.U32 R2, RZ, RZ, R0 ;  /* 0x000000ffff028224 */ /* 0x000fe200078e0000 */
[----:B-1----:R-:W-:-:S10]  /*0fc0*/  DMUL R16, R8, UR4 ;  /* 0x0000000408107c28 */ /* 0x002fd40008000000 */
[----:B------:R-:W1:Y:S02]  /*0fd0*/  F2F.F32.F64 R16, R16 ;  /* 0x0000001000107310 */ /* 0x000e640000301000 */
[----:B01----:R-:W-:-:S07]  /*0fe0*/  FSEL R0, -R16, R16, !P1 ;  /* 0x0000001010007208 */ /* 0x003fce0004800100 */
.L_x_16:
[----:B------:R-:W-:Y:S05]  /*0ff0*/  BSYNC.RECONVERGENT B0 ;  /* 0x0000000000007941 */ /* 0x000fea0003800200 */
.L_x_15:
[-C--:B------:R-:W-:Y:S01]  /*1000*/  IABS R6, R10.reuse ;  /* 0x0000000a00067213 */ /* 0x080fe20000000000 */
[----:B------:R-:W0:Y:S01]  /*1010*/  LDC R3, c[0x0][0x390] ;  /* 0x0000e400ff037b82 */ /* 0x000e220000000800 */
[----:B------:R-:W-:Y:S02]  /*1020*/  IABS R14, R5 ;  /* 0x00000005000e7213 */ /* 0x000fe40000000000 */
[----:B------:R-:W1:Y:S01]  /*1030*/  I2F.RP R12, R6 ;  /* 0x00000006000c7306 */ /* 0x000e620000209400 */
[----:B------:R-:W-:Y:S02]  /*1040*/  IABS R16, R10 ;  /* 0x0000000a00107213 */ /* 0x000fe40000000000 */
[----:B------:R-:W-:Y:S02]  /*1050*/  ISETP.GE.AND P1, PT, R5, RZ, PT ;  /* 0x000000ff0500720c */ /* 0x000fe40003f26270 */
[----:B------:R-:W-:-:S03]  /*1060*/  ISETP.NE.AND P2, PT, R10, RZ, PT ;  /* 0x000000ff0a00720c */ /* 0x000fc60003f45270 */
[----:B-1----:R-:W1:Y:S01]  /*1070*/  MUFU.RCP R12, R12 ;  /* 0x0000000c000c7308 */ /* 0x002e620000001000 */
[----:B0-----:R-:W-:Y:S01]  /*1080*/  IABS R4, R3 ;  /* 0x0000000300047213 */ /* 0x001fe20000000000 */
[----:B-1----:R-:W-:-:S06]  /*1090*/  VIADD R8, R12, 0xffffffe ;  /* 0x0ffffffe0c087836 */ /* 0x002fcc0000000000 */
[----:B------:R-:W0:Y:S08]  /*10a0*/  I2F.RP R12, R4 ;  /* 0x00000004000c7306 */ /* 0x000e300000209400 */
[----:B------:R1:W2:Y:S08]  /*10b0*/  F2I.FTZ.U32.TRUNC.NTZ R9, R8 ;  /* 0x0000000800097305 */ /* 0x0002b0000021f000 */
[----:B0-----:R-:W0:Y:S01]  /*10c0*/  MUFU.RCP R12, R12 ;  /* 0x0000000c000c7308 */ /* 0x001e220000001000 */
[----:B-1----:R-:W-:Y:S01]  /*10d0*/  MOV R8, RZ ;  /* 0x000000ff00087202 */ /* 0x002fe20000000f00 */
[----:B--2---:R-:W-:-:S04]  /*10e0*/  IMAD.MOV R15, RZ, RZ, -R9 ;  /* 0x000000ffff0f7224 */ /* 0x004fc800078e0a09 */
[----:B------:R-:W-:-:S04]  /*10f0*/  IMAD R15, R15, R6, RZ ;  /* 0x000000060f0f7224 */ /* 0x000fc800078e02ff */
[----:B------:R-:W-:-:S04]  /*1100*/  IMAD.HI.U32 R15, R9, R15, R8 ;  /* 0x0000000f090f7227 */ /* 0x000fc800078e0008 */
[----:B------:R-:W-:Y:S02]  /*1110*/  IMAD.MOV.U32 R8, RZ, RZ, R14 ;  /* 0x000000ffff087224 */ /* 0x000fe400078e000e */
[----:B------:R-:W-:Y:S02]  /*1120*/  IMAD.MOV R9, RZ, RZ, -R16 ;  /* 0x000000ffff097224 */ /* 0x000fe400078e0a10 */
[----:B------:R-:W-:-:S04]  /*1130*/  IMAD.HI.U32 R15, R15, R8, RZ ;  /* 0x000000080f0f7227 */ /* 0x000fc800078e00ff */
[----:B------:R-:W-:Y:S02]  /*1140*/  IMAD R15, R15, R9, R8 ;  /* 0x000000090f0f7224 */ /* 0x000fe400078e0208 */
[----:B0-----:R-:W-:-:S03]  /*1150*/  VIADD R8, R12, 0xffffffe ;  /* 0x0ffffffe0c087836 */ /* 0x001fc60000000000 */
[----:B------:R-:W-:Y:S01]  /*1160*/  ISETP.GT.U32.AND P0, PT, R6, R15, PT ;  /* 0x0000000f0600720c */ /* 0x000fe20003f04070 */
[----:B------:R0:W1:Y:S02]  /*1170*/  F2I.FTZ.U32.TRUNC.NTZ R9, R8 ;  /* 0x0000000800097305 */ /* 0x000064000021f000 */
[----:B0-----:R-:W-:-:S10]  /*1180*/  HFMA2 R8, -RZ, RZ, 0, 0 ;  /* 0x00000000ff087431 */ /* 0x001fd400000001ff */
[----:B------:R-:W-:Y:S01]  /*1190*/  @!P0 IADD3 R15, PT, PT, R15, -R6, RZ ;  /* 0x800000060f0f8210 */ /* 0x000fe20007ffe0ff */
[----:B-1----:R-:W-:-:S03]  /*11a0*/  IMAD.MOV R5, RZ, RZ, -R9 ;  /* 0x000000ffff057224 */ /* 0x002fc600078e0a09 */
[----:B------:R-:W-:Y:S01]  /*11b0*/  ISETP.GT.U32.AND P0, PT, R6, R15, PT ;  /* 0x0000000f0600720c */ /* 0x000fe20003f04070 */
[----:B------:R-:W-:-:S04]  /*11c0*/  IMAD R5, R5, R4, RZ ;  /* 0x0000000405057224 */ /* 0x000fc800078e02ff */
[----:B------:R-:W-:-:S08]  /*11d0*/  IMAD.HI.U32 R8, R9, R5, R8 ;  /* 0x0000000509087227 */ /* 0x000fd000078e0008 */
[----:B------:R-:W-:-:S05]  /*11e0*/  @!P0 IMAD.IADD R15, R15, 0x1, -R6 ;  /* 0x000000010f0f8824 */ /* 0x000fca00078e0a06 */
[----:B------:R-:W-:-:S05]  /*11f0*/  MOV R6, R15 ;  /* 0x0000000f00067202 */ /* 0x000fca0000000f00 */
[----:B------:R-:W-:Y:S01]  /*1200*/  @!P1 IMAD.MOV R6, RZ, RZ, -R6 ;  /* 0x000000ffff069224 */ /* 0x000fe200078e0a06 */
[----:B------:R-:W-:Y:S02]  /*1210*/  @!P2 LOP3.LUT R6, RZ, R10, RZ, 0x33, !PT ;  /* 0x0000000aff06a212 */ /* 0x000fe400078e33ff */
[----:B------:R-:W-:Y:S02]  /*1220*/  ISETP.NE.AND P2, PT, R3, RZ, PT ;  /* 0x000000ff0300720c */ /* 0x000fe40003f45270 */
[----:B------:R-:W-:Y:S01]  /*1230*/  IABS R12, R6 ;  /* 0x00000006000c7213 */ /* 0x000fe20000000000 */
[----:B------:R-:W-:Y:S01]  /*1240*/  IMAD R10, R10, R13, R6 ;  /* 0x0000000d0a0a7224 */ /* 0x000fe200078e0206 */
[----:B------:R-:W-:-:S03]  /*1250*/  ISETP.GE.AND P1, PT, R6, RZ, PT ;  /* 0x000000ff0600720c */ /* 0x000fc60003f26270 */
[----:B------:R-:W-:-:S04]  /*1260*/  IMAD.MOV.U32 R9, RZ, RZ, R12 ;  /* 0x000000ffff097224 */ /* 0x000fc800078e000c */
[----:B------:R-:W-:-:S04]  /*1270*/  IMAD.HI.U32 R5, R8, R9, RZ ;  /* 0x0000000908057227 */ /* 0x000fc800078e00ff */
[----:B------:R-:W-:-:S04]  /*1280*/  IMAD.MOV R5, RZ, RZ, -R5 ;  /* 0x000000ffff057224 */ /* 0x000fc800078e0a05 */
[C---:B------:R-:W-:Y:S02]  /*1290*/  IMAD R5, R4.reuse, R5, R9 ;  /* 0x0000000504057224 */ /* 0x040fe400078e0209 */
[----:B------:R-:W0:Y:S03]  /*12a0*/  LDC.64 R8, c[0x0][0x380] ;  /* 0x0000e000ff087b82 */ /* 0x000e260000000a00 */
[----:B------:R-:W-:-:S13]  /*12b0*/  ISETP.GT.U32.AND P0, PT, R4, R5, PT ;  /* 0x000000050400720c */ /* 0x000fda0003f04070 */
[----:B------:R-:W-:-:S04]  /*12c0*/  @!P0 IADD3 R5, PT, PT, R5, -R4, RZ ;  /* 0x8000000405058210 */ /* 0x000fc80007ffe0ff */
[----:B------:R-:W-:-:S13]  /*12d0*/  ISETP.GT.U32.AND P0, PT, R4, R5, PT ;  /* 0x000000050400720c */ /* 0x000fda0003f04070 */
[----:B------:R-:W-:-:S04]  /*12e0*/  @!P0 IMAD.IADD R5, R5, 0x1, -R4 ;  /* 0x0000000105058824 */ /* 0x000fc800078e0a04 */
[----:B------:R-:W-:Y:S01]  /*12f0*/  @!P1 IMAD.MOV R5, RZ, RZ, -R5 ;  /* 0x000000ffff059224 */ /* 0x000fe200078e0a05 */
[----:B------:R-:W-:-:S04]  /*1300*/  @!P2 LOP3.LUT R5, RZ, R3, RZ, 0x33, !PT ;  /* 0x00000003ff05a212 */ /* 0x000fc800078e33ff */
[----:B------:R-:W-:-:S05]  /*1310*/  IADD3 R5, PT, PT, -R5, R10, R11 ;  /* 0x0000000a05057210 */ /* 0x000fca0007ffe10b */
[----:B0-----:R-:W-:-:S05]  /*1320*/  IMAD.WIDE R4, R5, 0x4, R8 ;  /* 0x0000000405047825 */ /* 0x001fca00078e0208 */
[----:B------:R-:W2:Y:S01]  /*1330*/  LDG.E R12, desc[UR6][R4.64] ;  /* 0x00000006040c7981 */ /* 0x000ea2000c1e1900 */
[----:B------:R-:W-:-:S05]  /*1340*/  IMAD.WIDE R6, R7, 0x4, R4 ;  /* 0x0000000407067825 */ /* 0x000fca00078e0204 */
[----:B------:R-:W3:Y:S01]  /*1350*/  LDG.E R13, desc[UR6][R6.64] ;  /* 0x00000006060d7981 */ /* 0x000ee2000c1e1900 */
[----:B------:R-:W-:Y:S01]  /*1360*/  MOV R8, 0x37cbac00 ;  /* 0x37cbac0000087802 */ /* 0x000fe20000000f00 */
[----:B------:R-:W-:Y:S01]  /*1370*/  FMUL R3, R0, R0 ;  /* 0x0000000000037220 */ /* 0x000fe20000400000 */
[----:B------:R-:W-:-:S03]  /*1380*/  IMAD.MOV.U32 R10, RZ, RZ, 0x394d4153 ;  /* 0x394d4153ff0a7424 */ /* 0x000fc600078e00ff */
[C---:B------:R-:W-:Y:S01]  /*1390*/  FFMA R8, R3.reuse, R8, -0.0013887860113754868507 ;  /* 0xbab607ed03087423 */ /* 0x040fe20000000008 */
[----:B------:R-:W-:-:S03]  /*13a0*/  FFMA R10, R3, -R10, 0.0083327032625675201416 ;  /* 0x3c0885e4030a7423 */ /* 0x000fc6000000080a */
[C---:B------:R-:W-:Y:S01]  /*13b0*/  FFMA R8, R3.reuse, R8, 0.041666727513074874878 ;  /* 0x3d2aaabb03087423 */ /* 0x040fe20000000008 */
[C---:B------:R-:W-:Y:S01]  /*13c0*/  FFMA R9, R3.reuse, R0, RZ ;  /* 0x0000000003097223 */ /* 0x040fe200000000ff */
[C---:B------:R-:W-:Y:S01]  /*13d0*/  FFMA R10, R3.reuse, R10, -0.16666662693023681641 ;  /* 0xbe2aaaa8030a7423 */ /* 0x040fe2000000000a */
[C---:B------:R-:W-:Y:S01]  /*13e0*/  LOP3.LUT R11, R2.reuse, 0x1, RZ, 0xc0, !PT ;  /* 0x00000001020b7812 */ /* 0x040fe200078ec0ff */
[----:B------:R-:W-:Y:S02]  /*13f0*/  FFMA R8, R3, R8, -0.4999999701976776123 ;  /* 0xbeffffff03087423 */ /* 0x000fe40000000008 */
[----:B------:R-:W-:Y:S01]  /*1400*/  FFMA R9, R9, R10, R0 ;  /* 0x0000000a09097223 */ /* 0x000fe20000000000 */
[----:B------:R-:W-:Y:S01]  /*1410*/  ISETP.NE.U32.AND P0, PT, R11, 0x1, PT ;  /* 0x000000010b00780c */ /* 0x000fe20003f05070 */
[----:B------:R-:W-:Y:S01]  /*1420*/  FFMA R8, R3, R8, 1 ;  /* 0x3f80000003087423 */ /* 0x000fe20000000008 */
[C---:B------:R-:W-:Y:S01]  /*1430*/  VIADD R3, R2.reuse, 0x1 ;  /* 0x0000000102037836 */ /* 0x040fe20000000000 */
[----:B------:R-:W-:-:S03]  /*1440*/  LOP3.LUT P1, RZ, R2, 0x2, RZ, 0xc0, !PT ;  /* 0x0000000202ff7812 */ /* 0x000fc6000782c0ff */
[----:B------:R-:W-:Y:S02]  /*1450*/  FSEL R0, R8, R9, !P0 ;  /* 0x0000000908007208 */ /* 0x000fe40004000000 */
[----:B------:R-:W-:Y:S02]  /*1460*/  LOP3.LUT P2, RZ, R3, 0x2, RZ, 0xc0, !PT ;  /* 0x0000000203ff7812 */ /* 0x000fe4000784c0ff */
[----:B------:R-:W-:Y:S02]  /*1470*/  FSEL R8, R9, R8, !P0 ;  /* 0x0000000809087208 */ /* 0x000fe40004000000 */
[----:B------:R-:W-:Y:S02]  /*1480*/  FSEL R0, R0, -R0, !P1 ;  /* 0x8000000000007208 */ /* 0x000fe40004800000 */
[----:B------:R-:W-:-:S03]  /*1490*/  FSEL R8, R8, -R8, !P2 ;  /* 0x8000000808087208 */ /* 0x000fc60005000000 */
[C---:B---3--:R-:W-:Y:S01]  /*14a0*/  FMUL R3, R0.reuse, R13 ;  /* 0x0000000d00037220 */ /* 0x048fe20000400000 */
[----:B--2---:R-:W-:-:S03]  /*14b0*/  FMUL R0, R0, R12 ;  /* 0x0000000c00007220 */ /* 0x004fc60000400000 */
[C---:B------:R-:W-:Y:S01]  /*14c0*/  FFMA R3, R8.reuse, R12, -R3 ;  /* 0x0000000c08037223 */ /* 0x040fe20000000803 */
[----:B------:R-:W-:-:S04]  /*14d0*/  FFMA R13, R8, R13, R0 ;  /* 0x0000000d080d7223 */ /* 0x000fc80000000000 */
[----:B------:R-:W-:Y:S04]  /*14e0*/  STG.E desc[UR6][R4.64], R3 ;  /* 0x0000000304007986 */ /* 0x000fe8000c101906 */
[----:B------:R-:W-:Y:S01]  /*14f0*/  STG.E desc[UR6][R6.64], R13 ;  /* 0x0000000d06007986 */ /* 0x000fe2000c101906 */
[----:B------:R-:W-:Y:S05]  /*1500*/  EXIT ;  /* 0x000000000000794d */ /* 0x000fea0003800000 */
        .weak           $__internal_1_$__cuda_sm3x_div_rn_noftz_f32_slowpath
        .type           $__internal_1_$__cuda_sm3x_div_rn_noftz_f32_slowpath,@function
        .size           $__internal_1_$__cuda_sm3x_div_rn_noftz_f32_slowpath,(.L_x_92 - $__internal_1_$__cuda_sm3x_div_rn_noftz_f32_slowpath)
$__internal_1_$__cuda_sm3x_div_rn_noftz_f32_slowpath:
[----:B------:R-:W-:Y:S01]  /*1510*/  SHF.R.U32.HI R8, RZ, 0x17, R3 ;  /* 0x00000017ff087819 */ /* 0x000fe20000011603 */
[----:B------:R-:W-:Y:S01]  /*1520*/  BSSY.RECONVERGENT B1, `(.L_x_18) ;  /* 0x0000062000017945 */ /* 0x000fe20003800200 */
[----:B------:R-:W-:Y:S02]  /*1530*/  SHF.R.U32.HI R6, RZ, 0x17, R0 ;  /* 0x00000017ff067819 */ /* 0x000fe40000011600 */
[----:B------:R-:W-:Y:S02]  /*1540*/  LOP3.LUT R8, R8, 0xff, RZ, 0xc0, !PT ;  /* 0x000000ff08087812 */ /* 0x000fe400078ec0ff */
[----:B------:R-:W-:Y:S02]  /*1550*/  LOP3.LUT R16, R6, 0xff, RZ, 0xc0, !PT ;  /* 0x000000ff06107812 */ /* 0x000fe400078ec0ff */
[----:B------:R-:W-:-:S03]  /*1560*/  IADD3 R14, PT, PT, R8, -0x1, RZ ;  /* 0xffffffff080e7810 */ /* 0x000fc60007ffe0ff */
[----:B------:R-:W-:Y:S01]  /*1570*/  VIADD R12, R16, 0xffffffff ;  /* 0xffffffff100c7836 */ /* 0x000fe20000000000 */
[----:B------:R-:W-:-:S04]  /*1580*/  ISETP.GT.U32.AND P0, PT, R14, 0xfd, PT ;  /* 0x000000fd0e00780c */ /* 0x000fc80003f04070 */
[----:B------:R-:W-:-:S13]  /*1590*/  ISETP.GT.U32.OR P0, PT, R12, 0xfd, P0 ;  /* 0x000000fd0c00780c */ /* 0x000fda0000704470 */
[----:B------:R-:W-:Y:S01]  /*15a0*/  @!P0 IMAD.MOV.U32 R6, RZ, RZ, RZ ;  /* 0x000000ffff068224 */ /* 0x000fe200078e00ff */
[----:B------:R-:W-:Y:S06]  /*15b0*/  @!P0 BRA `(.L_x_19) ;  /* 0x00000000005c8947 */ /* 0x000fec0003800000 */
[----:B------:R-:W-:Y:S02]  /*15c0*/  FSETP.GTU.FTZ.AND P0, PT, |R0|, +INF , PT ;  /* 0x7f8000000000780b */ /* 0x000fe40003f1c200 */
[----:B------:R-:W-:-:S04]  /*15d0*/  FSETP.GTU.FTZ.AND P1, PT, |R3|, +INF , PT ;  /* 0x7f8000000300780b */ /* 0x000fc80003f3c200 */
[----:B------:R-:W-:-:S13]  /*15e0*/  PLOP3.LUT P0, PT, P0, P1, PT, 0xf8, 0x8f ;  /* 0x00000000008f781c */ /* 0x000fda0000703f70 */
[----:B------:R-:W-:Y:S05]  /*15f0*/  @P0 BRA `(.L_x_20) ;  /* 0x00000004004c0947 */ /* 0x000fea0003800000 */
[----:B------:R-:W-:-:S13]  /*1600*/  LOP3.LUT P0, RZ, R3, 0x7fffffff, R0, 0xc8, !PT ;  /* 0x7fffffff03ff7812 */ /* 0x000fda000780c800 */
[----:B------:R-:W-:Y:S05]  /*1610*/  @!P0 BRA `(.L_x_21) ;  /* 0x00000004003c8947 */ /* 0x000fea0003800000 */
[C---:B------:R-:W-:Y:S02]  /*1620*/  FSETP.NEU.FTZ.AND P1, PT, |R0|.reuse, +INF , PT ;  /* 0x7f8000000000780b */ /* 0x040fe40003f3d200 */
[----:B------:R-:W-:Y:S02]  /*1630*/  FSETP.NEU.FTZ.AND P2, PT, |R3|, +INF , PT ;  /* 0x7f8000000300780b */ /* 0x000fe40003f5d200 */
[----:B------:R-:W-:-:S11]  /*1640*/  FSETP.NEU.FTZ.AND P0, PT, |R0|, +INF , PT ;  /* 0x7f8000000000780b */ /* 0x000fd60003f1d200 */
[----:B------:R-:W-:Y:S05]  /*1650*/  @!P2 BRA !P1, `(.L_x_21) ;  /* 0x00000004002ca947 */ /* 0x000fea0004800000 */
[----:B------:R-:W-:-:S04]  /*1660*/  LOP3.LUT P1, RZ, R0, 0x7fffffff, RZ, 0xc0, !PT ;  /* 0x7fffffff00ff7812 */ /* 0x000fc8000782c0ff */
[----:B------:R-:W-:-:S13]  /*1670*/  PLOP3.LUT P1, PT, P2, P1, PT, 0x2f, 0xf2 ;  /* 0x0000000000f2781c */ /* 0x000fda0001722577 */
[----:B------:R-:W-:Y:S05]  /*1680*/  @P1 BRA `(.L_x_22) ;  /* 0x0000000400181947 */ /* 0x000fea0003800000 */
[----:B------:R-:W-:-:S04]  /*1690*/  LOP3.LUT P1, RZ, R3, 0x7fffffff, RZ, 0xc0, !PT ;  /* 0x7fffffff03ff7812 */ /* 0x000fc8000782c0ff */
[----:B------:R-:W-:-:S13]  /*16a0*/  PLOP3.LUT P0, PT, P0, P1, PT, 0x2f, 0xf2 ;  /* 0x0000000000f2781c */ /* 0x000fda0000702577 */
[----:B------:R-:W-:Y:S05]  /*16b0*/  @P0 BRA `(.L_x_23) ;  /* 0x0000000400000947 */ /* 0x000fea0003800000 */
[----:B------:R-:W-:Y:S02]  /*16c0*/  ISETP.GE.AND P0, PT, R12, RZ, PT ;  /* 0x000000ff0c00720c */ /* 0x000fe40003f06270 */
[----:B------:R-:W-:-:S11]  /*16d0*/  ISETP.GE.AND P1, PT, R14, RZ, PT ;  /* 0x000000ff0e00720c */ /* 0x000fd60003f26270 */
[----:B------:R-:W-:Y:S01]  /*16e0*/  @P0 MOV R6, RZ ;  /* 0x000000ff00060202 */ /* 0x000fe20000000f00 */
[----:B------:R-:W-:Y:S02]  /*16f0*/  @!P0 IMAD.MOV.U32 R6, RZ, RZ, -0x40 ;  /* 0xffffffc0ff068424 */ /* 0x000fe400078e00ff */
[----:B------:R-:W-:Y:S01]  /*1700*/  @!P0 FFMA R0, R0, 1.84467440737095516160e+19, RZ ;  /* 0x5f80000000008823 */ /* 0x000fe200000000ff */
[----:B------:R-:W-:Y:S01]  /*1710*/  @!P1 FFMA R3, R3, 1.84467440737095516160e+19, RZ ;  /* 0x5f80000003039823 */ /* 0x000fe200000000ff */
[----:B------:R-:W-:-:S07]  /*1720*/  @!P1 VIADD R6, R6, 0x40 ;  /* 0x0000004006069836 */ /* 0x000fce0000000000 */
.L_x_19:
[----:B------:R-:W-:Y:S01]  /*1730*/  LEA R12, R8, 0xc0800000, 0x17 ;  /* 0xc0800000080c7811 */ /* 0x000fe200078eb8ff */
[----:B------:R-:W-:Y:S03]  /*1740*/  BSSY.RECONVERGENT B2, `(.L_x_24) ;  /* 0x0000036000027945 */ /* 0x000fe60003800200 */
[----:B------:R-:W-:Y:S01]  /*1750*/  IADD3 R12, PT, PT, -R12, R3, RZ ;  /* 0x000000030c0c7210 */ /* 0x000fe20007ffe1ff */
[----:B------:R-:W-:-:S03]  /*1760*/  VIADD R3, R16, 0xffffff81 ;  /* 0xffffff8110037836 */ /* 0x000fc60000000000 */
[----:B------:R-:W0:Y:S01]  /*1770*/  MUFU.RCP R14, R12 ;  /* 0x0000000c000e7308 */ /* 0x000e220000001000 */
[----:B------:R-:W-:Y:S01]  /*1780*/  FADD.FTZ R15, -R12, -RZ ;  /* 0x800000ff0c0f7221 */ /* 0x000fe20000010100 */
[----:B------:R-:W-:-:S03]  /*1790*/  IMAD R0, R3, -0x800000, R0 ;  /* 0xff80000003007824 */ /* 0x000fc600078e0200 */
[----:B0-----:R-:W-:-:S04]  /*17a0*/  FFMA R17, R14, R15, 1 ;  /* 0x3f8000000e117423 */ /* 0x001fc8000000000f */
[----:B------:R-:W-:-:S04]  /*17b0*/  FFMA R19, R14, R17, R14 ;  /* 0x000000110e137223 */ /* 0x000fc8000000000e */
[----:B------:R-:W-:-:S04]  /*17c0*/  FFMA R14, R0, R19, RZ ;  /* 0x00000013000e7223 */ /* 0x000fc800000000ff */
[----:B------:R-:W-:-:S04]  /*17d0*/  FFMA R17, R15, R14, R0 ;  /* 0x0000000e0f117223 */ /* 0x000fc80000000000 */
[----:B------:R-:W-:-:S04]  /*17e0*/  FFMA R14, R19, R17, R14 ;  /* 0x00000011130e7223 */ /* 0x000fc8000000000e */
[----:B------:R-:W-:Y:S01]  /*17f0*/  FFMA R17, R15, R14, R0 ;  /* 0x0000000e0f117223 */ /* 0x000fe20000000000 */
[----:B------:R-:W-:-:S03]  /*1800*/  IADD3 R15, PT, PT, R3, 0x7f, -R8 ;  /* 0x0000007f030f7810 */ /* 0x000fc60007ffe808 */
[----:B------:R-:W-:Y:S02]  /*1810*/  FFMA R0, R19, R17, R14 ;  /* 0x0000001113007223 */ /* 0x000fe4000000000e */
[----:B------:R-:W-:-:S03]  /*1820*/  IMAD.IADD R15, R15, 0x1, R6 ;  /* 0x000000010f0f7824 */ /* 0x000fc600078e0206 */
[----:B------:R-:W-:-:S04]  /*1830*/  SHF.R.U32.HI R3, RZ, 0x17, R0 ;  /* 0x00000017ff037819 */ /* 0x000fc80000011600 */
[----:B------:R-:W-:-:S04]  /*1840*/  LOP3.LUT R3, R3, 0xff, RZ, 0xc0, !PT ;  /* 0x000000ff03037812 */ /* 0x000fc800078ec0ff */
[----:B------:R-:W-:-:S05]  /*1850*/  IADD3 R12, PT, PT, R3, R15, RZ ;  /* 0x0000000f030c7210 */ /* 0x000fca0007ffe0ff */
[----:B------:R-:W-:-:S05]  /*1860*/  VIADD R3, R12, 0xffffffff ;  /* 0xffffffff0c037836 */ /* 0x000fca0000000000 */
[----:B------:R-:W-:-:S13]  /*1870*/  ISETP.GE.U32.AND P0, PT, R3, 0xfe, PT ;  /* 0x000000fe0300780c */ /* 0x000fda0003f06070 */
[----:B------:R-:W-:Y:S05]  /*1880*/  @!P0 BRA `(.L_x_25) ;  /* 0x0000000000808947 */ /* 0x000fea0003800000 */
[----:B------:R-:W-:-:S13]  /*1890*/  ISETP.GT.AND P0, PT, R12, 0xfe, PT ;  /* 0x000000fe0c00780c */ /* 0x000fda0003f04270 */
[----:B------:R-:W-:Y:S05]  /*18a0*/  @P0 BRA `(.L_x_26) ;  /* 0x00000000006c0947 */ /* 0x000fea0003800000 */
[----:B------:R-:W-:-:S13]  /*18b0*/  ISETP.GE.AND P0, PT, R12, 0x1, PT ;  /* 0x000000010c00780c */ /* 0x000fda0003f06270 */
[----:B------:R-:W-:Y:S05]  /*18c0*/  @P0 BRA `(.L_x_27) ;  /* 0x0000000000740947 */ /* 0x000fea0003800000 */
[----:B------:R-:W-:Y:S02]  /*18d0*/  ISETP.GE.AND P0, PT, R12, -0x18, PT ;  /* 0xffffffe80c00780c */ /* 0x000fe40003f06270 */
[----:B------:R-:W-:-:S11]  /*18e0*/  LOP3.LUT R0, R0, 0x80000000, RZ, 0xc0, !PT ;  /* 0x8000000000007812 */ /* 0x000fd600078ec0ff */
[----:B------:R-:W-:Y:S05]  /*18f0*/  @!P0 BRA `(.L_x_27) ;  /* 0x0000000000688947 */ /* 0x000fea0003800000 */
[CCC-:B------:R-:W-:Y:S01]  /*1900*/  FFMA.RZ R3, R19.reuse, R17.reuse, R14.reuse ;  /* 0x0000001113037223 */ /* 0x1c0fe2000000c00e */
[C---:B------:R-:W-:Y:S02]  /*1910*/  VIADD R15, R12.reuse, 0x20 ;  /* 0x000000200c0f7836 */ /* 0x040fe40000000000 */
[-CC-:B------:R-:W-:Y:S01]  /*1920*/  FFMA.RM R6, R19, R17.reuse, R14.reuse ;  /* 0x0000001113067223 */ /* 0x180fe2000000400e */
[C---:B------:R-:W-:Y:S02]  /*1930*/  ISETP.NE.AND P2, PT, R12.reuse, RZ, PT ;  /* 0x000000ff0c00720c */ /* 0x040fe40003f45270 */
[----:B------:R-:W-:Y:S01]  /*1940*/  LOP3.LUT R8, R3, 0x7fffff, RZ, 0xc0, !PT ;  /* 0x007fffff03087812 */ /* 0x000fe200078ec0ff */
[----:B------:R-:W-:Y:S01]  /*1950*/  FFMA.RP R3, R19, R17, R14 ;  /* 0x0000001113037223 */ /* 0x000fe2000000800e */
[----:B------:R-:W-:Y:S02]  /*1960*/  ISETP.NE.AND P1, PT, R12, RZ, PT ;  /* 0x000000ff0c00720c */ /* 0x000fe40003f25270 */
[----:B------:R-:W-:-:S02]  /*1970*/  LOP3.LUT R8, R8, 0x800000, RZ, 0xfc, !PT ;  /* 0x0080000008087812 */ /* 0x000fc400078efcff */
[----:B------:R-:W-:Y:S02]  /*1980*/  IADD3 R12, PT, PT, -R12, RZ, RZ ;  /* 0x000000ff0c0c7210 */ /* 0x000fe40007ffe1ff */
[----:B------:R-:W-:Y:S02]  /*1990*/  SHF.L.U32 R15, R8, R15, RZ ;  /* 0x0000000f080f7219 */ /* 0x000fe400000006ff */
[----:B------:R-:W-:Y:S02]  /*19a0*/  FSETP.NEU.FTZ.AND P0, PT, R3, R6, PT ;  /* 0x000000060300720b */ /* 0x000fe40003f1d000 */
[----:B------:R-:W-:Y:S02]  /*19b0*/  SEL R3, R12, RZ, P2 ;  /* 0x000000ff0c037207 */ /* 0x000fe40001000000 */
[----:B------:R-:W-:Y:S02]  /*19c0*/  ISETP.NE.AND P1, PT, R15, RZ, P1 ;  /* 0x000000ff0f00720c */ /* 0x000fe40000f25270 */
[----:B------:R-:W-:-:S02]  /*19d0*/  SHF.R.U32.HI R3, RZ, R3, R8 ;  /* 0x00000003ff037219 */ /* 0x000fc40000011608 */
[----:B------:R-:W-:Y:S02]  /*19e0*/  PLOP3.LUT P0, PT, P0, P1, PT, 0xf8, 0x8f ;  /* 0x00000000008f781c */ /* 0x000fe40000703f70 */
[----:B------:R-:W-:Y:S02]  /*19f0*/  SHF.R.U32.HI R15, RZ, 0x1, R3 ;  /* 0x00000001ff0f7819 */ /* 0x000fe40000011603 */
[----:B------:R-:W-:-:S04]  /*1a00*/  SEL R6, RZ, 0x1, !P0 ;  /* 0x00000001ff067807 */ /* 0x000fc80004000000 */
[----:B------:R-:W-:-:S04]  /*1a10*/  LOP3.LUT R6, R6, 0x1, R15, 0xf8, !PT ;  /* 0x0000000106067812 */ /* 0x000fc800078ef80f */
[----:B------:R-:W-:-:S05]  /*1a20*/  LOP3.LUT R6, R6, R3, RZ, 0xc0, !PT ;  /* 0x0000000306067212 */ /* 0x000fca00078ec0ff */
[----:B------:R-:W-:-:S05]  /*1a30*/  IMAD.IADD R15, R15, 0x1, R6 ;  /* 0x000000010f0f7824 */ /* 0x000fca00078e0206 */
[----:B------:R-:W-:Y:S01]  /*1a40*/  LOP3.LUT R0, R15, R0, RZ, 0xfc, !PT ;  /* 0x000000000f007212 */ /* 0x000fe200078efcff */
[----:B------:R-:W-:Y:S06]  /*1a50*/  BRA `(.L_x_27) ;  /* 0x0000000000107947 */ /* 0x000fec0003800000 */
.L_x_26:
[----:B------:R-:W-:-:S04]  /*1a60*/  LOP3.LUT R0, R0, 0x80000000, RZ, 0xc0, !PT ;  /* 0x8000000000007812 */ /* 0x000fc800078ec0ff */
[----:B------:R-:W-:Y:S01]  /*1a70*/  LOP3.LUT R0, R0, 0x7f800000, RZ, 0xfc, !PT ;  /* 0x7f80000000007812 */ /* 0x000fe200078efcff */
[----:B------:R-:W-:Y:S06]  /*1a80*/  BRA `(.L_x_27) ;  /* 0x0000000000047947 */ /* 0x000fec0003800000 */
.L_x_25:
[----:B------:R-:W-:-:S07]  /*1a90*/  IMAD R0, R15, 0x800000, R0 ;  /* 0x008000000f007824 */ /* 0x000fce00078e0200 */
.L_x_27:
[----:B------:R-:W-:Y:S05]  /*1aa0*/  BSYNC.RECONVERGENT B2 ;  /* 0x0000000000027941 */ /* 0x000fea0003800200 */
.L_x_24:
[----:B------:R-:W-:Y:S05]  /*1ab0*/  BRA `(.L_x_28) ;  /* 0x0000000000207947 */ /* 0x000fea0003800000 */
.L_x_23:
[----:B------:R-:W-:-:S04]  /*1ac0*/  LOP3.LUT R0, R3, 0x80000000, R0, 0x48, !PT ;  /* 0x8000000003007812 */ /* 0x000fc800078e4800 */
[----:B------:R-:W-:Y:S01]  /*1ad0*/  LOP3.LUT R0, R0, 0x7f800000, RZ, 0xfc, !PT ;  /* 0x7f80000000007812 */ /* 0x000fe200078efcff */
[----:B------:R-:W-:Y:S06]  /*1ae0*/  BRA `(.L_x_28) ;  /* 0x0000000000147947 */ /* 0x000fec0003800000 */
.L_x_22:
[----:B------:R-:W-:Y:S01]  /*1af0*/  LOP3.LUT R0, R3, 0x80000000, R0, 0x48, !PT ;  /* 0x8000000003007812 */ /* 0x000fe200078e4800 */
[----:B------:R-:W-:Y:S06]  /*1b00*/  BRA `(.L_x_28) ;  /* 0x00000000000c7947 */ /* 0x000fec0003800000 */
.L_x_21:
[----:B------:R-:W0:Y:S01]  /*1b10*/  MUFU.RSQ R0, -QNAN ;  /* 0xffc0000000007908 */ /* 0x000e220000001400 */
[----:B------:R-:W-:Y:S05]  /*1b20*/  BRA `(.L_x_28) ;  /* 0x0000000000047947 */ /* 0x000fea0003800000 */
.L_x_20:
[----:B------:R-:W-:-:S07]  /*1b30*/  FADD.FTZ R0, R0, R3 ;  /* 0x0000000300007221 */ /* 0x000fce0000010000 */
.L_x_28:
[----:B------:R-:W-:Y:S05]  /*1b40*/  BSYNC.RECONVERGENT B1 ;  /* 0x0000000000017941 */ /* 0x000fea0003800200 */
.L_x_18:
[----:B------:R-:W-:Y:S01]  /*1b50*/  MOV R14, R4 ;  /* 0x00000004000e7202 */ /* 0x000fe20000000f00 */
[----:B------:R-:W-:-:S04]  /*1b60*/  IMAD.MOV.U32 R15, RZ, RZ, 0x0 ;  /* 0x00000000ff0f7424 */ /* 0x000fc800078e00ff */
[----:B0-----:R-:W-:Y:S05]  /*1b70*/  RET.REL.NODEC R14 `(rope_kernel) ;  /* 0xffffffe40e207950 */ /* 0x001fea0003c3ffff */
.L_x_29:
        /* <DEDUP_REMOVED lines=16> */
.L_x_92:


//--------------------- .text.rms_norm_kernel     --------------------------
	.section	.text.rms_norm_kernel,"ax",@progbits
	.align	128
        .global         rms_norm_kernel
        .type           rms_norm_kernel,@function
        .size           rms_norm_kernel,(.L_x_94 - rms_norm_kernel)
        .other          rms_norm_kernel,@"STO_CUDA_ENTRY STV_DEFAULT"
rms_norm_kernel:
.text.rms_norm_kernel:
[----:B------:R-:W-:Y:S01]  /*0000*/  LDC R1, c[0x0][0x37c] ;  /* 0x0000df00ff017b82 */ /* 0x000fe20000000800 */
[----:B------:R-:W0:Y:S07]  /*0010*/  S2R R0, SR_TID.X ;  /* 0x0000000000007919 */ /* 0x000e2e0000002100 */
[----:B------:R-:W1:Y:S01]  /*0020*/  S2UR UR4, SR_CTAID.X ;  /* 0x00000000000479c3 */ /* 0x000e620000002500 */
[----:B------:R-:W1:Y:S07]  /*0030*/  LDCU UR5, c[0x0][0x360] ;  /* 0x00006c00ff0577ac */ /* 0x000e6e0008000800 */
[----:B------:R-:W2:Y:S01]  /*0040*/  LDC.64 R2, c[0x0][0x398] ;  /* 0x0000e600ff027b82 */ /* 0x000ea20000000a00 */
[----:B-1----:R-:W-:-:S06]  /*0050*/  UIMAD UR4, UR4, UR5, URZ ;  /* 0x00000005040472a4 */ /* 0x002fcc000f8e02ff */
[----:B0-----:R-:W-:Y:S02]  /*0060*/  VIADD R6, R0, UR4 ;  /* 0x0000000400067c36 */ /* 0x001fe40008000000 */
[----:B--2---:R-:W-:-:S05]  /*0070*/  IMAD R3, R3, R2, RZ ;  /* 0x0000000203037224 */ /* 0x004fca00078e02ff */
[----:B------:R-:W-:-:S13]  /*0080*/  ISETP.GE.AND P0, PT, R6, R3, PT ;  /* 0x000000030600720c */ /* 0x000fda0003f06270 */
[----:B------:R-:W-:Y:S05]  /*0090*/  @P0 EXIT ;  /* 0x000000000000094d */ /* 0x000fea0003800000 */
[----:B------:R-:W-:Y:S01]  /*00a0*/  IABS R8, R2 ;  /* 0x0000000200087213 */ /* 0x000fe20000000000 */
[----:B------:R-:W0:Y:S01]  /*00b0*/  LDCU.64 UR8, c[0x0][0x358] ;  /* 0x00006b00ff0877ac */ /* 0x000e220008000a00 */
[----:B------:R-:W-:Y:S02]  /*00c0*/  IABS R9, R6 ;  /* 0x0000000600097213 */ /* 0x000fe40000000000 */
[----:B------:R-:W1:Y:S01]  /*00d0*/  I2F.RP R3, R8 ;  /* 0x0000000800037306 */ /* 0x000e620000209400 */
[----:B------:R-:W-:-:S07]  /*00e0*/  ISETP.GE.AND P1, PT, R6, RZ, PT ;  /* 0x000000ff0600720c */ /* 0x000fce0003f26270 */
[----:B-1----:R-:W1:Y:S02]  /*00f0*/  MUFU.RCP R3, R3 ;  /* 0x0000000300037308 */ /* 0x002e640000001000 */
[----:B-1----:R-:W-:-:S06]  /*0100*/  VIADD R4, R3, 0xffffffe ;  /* 0x0ffffffe03047836 */ /* 0x002fcc0000000000 */
[----:B------:R1:W2:Y:S02]  /*0110*/  F2I.FTZ.U32.TRUNC.NTZ R5, R4 ;  /* 0x0000000400057305 */ /* 0x0002a4000021f000 */
[----:B-1----:R-:W-:Y:S01]  /*0120*/  IMAD.MOV.U32 R4, RZ, RZ, RZ ;  /* 0x000000ffff047224 */ /* 0x002fe200078e00ff */
[----:B--2---:R-:W-:-:S05]  /*0130*/  IADD3 R7, PT, PT, RZ, -R5, RZ ;  /* 0x80000005ff077210 */ /* 0x004fca0007ffe0ff */
[----:B------:R-:W-:-:S04]  /*0140*/  IMAD R7, R7, R8, RZ ;  /* 0x0000000807077224 */ /* 0x000fc800078e02ff */
[----:B------:R-:W-:Y:S01]  /*0150*/  IMAD.HI.U32 R5, R5, R7, R4 ;  /* 0x0000000705057227 */ /* 0x000fe200078e0004 */
[----:B------:R-:W-:-:S03]  /*0160*/  MOV R7, R9 ;  /* 0x0000000900077202 */ /* 0x000fc60000000f00 */
[----:B------:R-:W-:Y:S02]  /*0170*/  IMAD.MOV.U32 R9, RZ, RZ, RZ ;  /* 0x000000ffff097224 */ /* 0x000fe400078e00ff */
[----:B------:R-:W-:-:S04]  /*0180*/  IMAD.HI.U32 R5, R5, R7, RZ ;  /* 0x0000000705057227 */ /* 0x000fc800078e00ff */
[----:B------:R-:W-:-:S04]  /*0190*/  IMAD.MOV R5, RZ, RZ, -R5 ;  /* 0x000000ffff057224 */ /* 0x000fc800078e0a05 */
[----:B------:R-:W-:-:S05]  /*01a0*/  IMAD R7, R8, R5, R7 ;  /* 0x0000000508077224 */ /* 0x000fca00078e0207 */
[----:B------:R-:W-:-:S13]  /*01b0*/  ISETP.GT.U32.AND P0, PT, R8, R7, PT ;  /* 0x000000070800720c */ /* 0x000fda0003f04070 */
[----:B------:R-:W-:Y:S02]  /*01c0*/  @!P0 IADD3 R7, PT, PT, R7, -R8, RZ ;  /* 0x8000000807078210 */ /* 0x000fe40007ffe0ff */
[----:B------:R-:W-:Y:S02]  /*01d0*/  ISETP.NE.AND P0, PT, R2, RZ, PT ;  /* 0x000000ff0200720c */ /* 0x000fe40003f05270 */
[----:B------:R-:W-:-:S13]  /*01e0*/  ISETP.GT.U32.AND P2, PT, R8, R7, PT ;  /* 0x000000070800720c */ /* 0x000fda0003f44070 */
[----:B------:R-:W-:Y:S01]  /*01f0*/  @!P2 IMAD.IADD R7, R7, 0x1, -R8 ;  /* 0x000000010707a824 */ /* 0x000fe200078e0a08 */
[----:B------:R-:W-:-:S04]  /*0200*/  ISETP.GE.AND P2, PT, R2, 0x1, PT ;  /* 0x000000010200780c */ /* 0x000fc80003f46270 */
[----:B------:R-:W-:Y:S02]  /*0210*/  @!P1 IADD3 R7, PT, PT, -R7, RZ, RZ ;  /* 0x000000ff07079210 */ /* 0x000fe40007ffe1ff */
[----:B------:R-:W-:-:S07]  /*0220*/  @!P0 LOP3.LUT R7, RZ, R2, RZ, 0x33, !PT ;  /* 0x00000002ff078212 */ /* 0x000fce00078e33ff */
[----:B0-----:R-:W-:Y:S05]  /*0230*/  @!P2 BRA `(.L_x_30) ;  /* 0x0000000400a8a947 */ /* 0x001fea0003800000 */
[C---:B------:R-:W-:Y:S02]  /*0240*/  ISETP.GE.U32.AND P0, PT, R2.reuse, 0x10, PT ;  /* 0x000000100200780c */ /* 0x040fe40003f06070 */
[----:B------:R-:W-:Y:S02]  /*0250*/  CS2R R8, SRZ ;  /* 0x0000000000087805 */ /* 0x000fe4000001ff00 */
[----:B------:R-:W-:Y:S02]  /*0260*/  LOP3.LUT R26, R2, 0xf, RZ, 0xc0, !PT ;  /* 0x0000000f021a7812 */ /* 0x000fe400078ec0ff */
[----:B------:R-:W-:Y:S02]  /*0270*/  IADD3 R3, PT, PT, R6, -R7, RZ ;  /* 0x8000000706037210 */ /* 0x000fe40007ffe0ff */
[----:B------:R-:W-:-:S05]  /*0280*/  ISETP.NE.AND P1, PT, R26, RZ, PT ;  /* 0x000000ff1a00720c */ /* 0x000fca0003f25270 */
[----:B------:R-:W-:Y:S08]  /*0290*/  @!P0 BRA `(.L_x_31) ;  /* 0x0000000000b88947 */ /* 0x000ff00003800000 */
[----:B------:R-:W0:Y:S01]  /*02a0*/  LDCU.64 UR6, c[0x0][0x380] ;  /* 0x00007000ff0677ac */ /* 0x000e220008000a00 */
[----:B------:R-:W-:Y:S01]  /*02b0*/  LOP3.LUT R8, R2, 0x7ffffff0, RZ, 0xc0, !PT ;  /* 0x7ffffff002087812 */ /* 0x000fe200078ec0ff */
[----:B------:R-:W-:Y:S01]  /*02c0*/  IMAD.MOV.U32 R9, RZ, RZ, RZ ;  /* 0x000000ffff097224 */ /* 0x000fe200078e00ff */
[----:B------:R-:W-:-:S03]  /*02d0*/  MOV R10, R3 ;  /* 0x00000003000a7202 */ /* 0x000fc60000000f00 */
[----:B------:R-:W-:Y:S01]  /*02e0*/  IMAD.MOV R25, RZ, RZ, -R8 ;  /* 0x000000ffff197224 */ /* 0x000fe200078e0a08 */
[----:B0-----:R-:W-:-:S04]  /*02f0*/  UIADD3 UR5, UP0, UPT, UR6, 0x20, URZ ;  /* 0x0000002006057890 */ /* 0x001fc8000ff1e0ff */
[----:B------:R-:W-:-:S12]  /*0300*/  UIADD3.X UR6, UPT, UPT, URZ, UR7, URZ, UP0, !UPT ;  /* 0x00000007ff067290 */ /* 0x000fd800087fe4ff */
.L_x_32:
[----:B------:R-:W-:Y:S01]  /*0310*/  MOV R4, UR5 ;  /* 0x0000000500047c02 */ /* 0x000fe20008000f00 */
[----:B------:R-:W-:-:S04]  /*0320*/  IMAD.U32 R5, RZ, RZ, UR6 ;  /* 0x00000006ff057e24 */ /* 0x000fc8000f8e00ff */
[----:B------:R-:W-:-:S05]  /*0330*/  IMAD.WIDE R4, R10, 0x4, R4 ;  /* 0x000000040a047825 */ /* 0x000fca00078e0204 */
[----:B------:R-:W2:Y:S04]  /*0340*/  LDG.E R24, desc[UR8][R4.64+-0x20] ;  /* 0xffffe00804187981 */ /* 0x000ea8000c1e1900 */
[----:B------:R-:W3:Y:S04]  /*0350*/  LDG.E R27, desc[UR8][R4.64+-0x1c] ;  /* 0xffffe408041b7981 */ /* 0x000ee8000c1e1900 */
[----:B------:R-:W4:Y:S04]  /*0360*/  LDG.E R22, desc[UR8][R4.64+-0x18] ;  /* 0xffffe80804167981 */ /* 0x000f28000c1e1900 */
[----:B------:R-:W5:Y:S04]  /*0370*/  LDG.E R21, desc[UR8][R4.64+-0x14] ;  /* 0xffffec0804157981 */ /* 0x000f68000c1e1900 */
        /* <DEDUP_REMOVED lines=10> */
[----:B------:R-:W5:Y:S01]  /*0420*/  LDG.E R23, desc[UR8][R4.64+0x1c] ;  /* 0x00001c0804177981 */ /* 0x000f62000c1e1900 */
[----:B--2---:R-:W-:-:S03]  /*0430*/  FFMA R24, R24, R24, R9 ;  /* 0x0000001818187223 */ /* 0x004fc60000000009 */
[----:B------:R-:W2:Y:S01]  /*0440*/  LDG.E R9, desc[UR8][R4.64+0x18] ;  /* 0x0000180804097981 */ /* 0x000ea2000c1e1900 */
[----:B---3--:R-:W-:-:S04]  /*0450*/  FFMA R27, R27, R27, R24 ;  /* 0x0000001b1b1b7223 */ /* 0x008fc80000000018 */
[----:B----4-:R-:W-:-:S04]  /*0460*/  FFMA R22, R22, R22, R27 ;  /* 0x0000001616167223 */ /* 0x010fc8000000001b */
[----:B-----5:R-:W-:-:S04]  /*0470*/  FFMA R21, R21, R21, R22 ;  /* 0x0000001515157223 */ /* 0x020fc80000000016 */
[----:B------:R-:W-:-:S04]  /*0480*/  FFMA R20, R20, R20, R21 ;  /* 0x0000001414147223 */ /* 0x000fc80000000015 */
[----:B------:R-:W-:-:S04]  /*0490*/  FFMA R19, R19, R19, R20 ;  /* 0x0000001313137223 */ /* 0x000fc80000000014 */
[----:B------:R-:W-:-:S04]  /*04a0*/  FFMA R18, R18, R18, R19 ;  /* 0x0000001212127223 */ /* 0x000fc80000000013 */
[----:B------:R-:W-:-:S04]  /*04b0*/  FFMA R17, R17, R17, R18 ;  /* 0x0000001111117223 */ /* 0x000fc80000000012 */
[----:B------:R-:W-:-:S04]  /*04c0*/  FFMA R16, R16, R16, R17 ;  /* 0x0000001010107223 */ /* 0x000fc80000000011 */
[----:B------:R-:W-:Y:S01]  /*04d0*/  FFMA R15, R15, R15, R16 ;  /* 0x0000000f0f0f7223 */ /* 0x000fe20000000010 */
[----:B------:R-:W-:-:S03]  /*04e0*/  IADD3 R25, PT, PT, R25, 0x10, RZ ;  /* 0x0000001019197810 */ /* 0x000fc60007ffe0ff */
[----:B------:R-:W-:Y:S01]  /*04f0*/  FFMA R14, R14, R14, R15 ;  /* 0x0000000e0e0e7223 */ /* 0x000fe2000000000f */
[----:B------:R-:W-:-:S03]  /*0500*/  ISETP.NE.AND P0, PT, R25, RZ, PT ;  /* 0x000000ff1900720c */ /* 0x000fc60003f05270 */
[----:B------:R-:W-:-:S04]  /*0510*/  FFMA R13, R13, R13, R14 ;  /* 0x0000000d0d0d7223 */ /* 0x000fc8000000000e */
[----:B------:R-:W-:-:S04]  /*0520*/  FFMA R12, R12, R12, R13 ;  /* 0x0000000c0c0c7223 */ /* 0x000fc8000000000d */
[----:B------:R-:W-:Y:S01]  /*0530*/  FFMA R12, R11, R11, R12 ;  /* 0x0000000b0b0c7223 */ /* 0x000fe2000000000c */
[----:B------:R-:W-:-:S03]  /*0540*/  VIADD R10, R10, 0x10 ;  /* 0x000000100a0a7836 */ /* 0x000fc60000000000 */
[----:B--2---:R-:W-:-:S04]  /*0550*/  FFMA R12, R9, R9, R12 ;  /* 0x00000009090c7223 */ /* 0x004fc8000000000c */
[----:B------:R-:W-:Y:S01]  /*0560*/  FFMA R9, R23, R23, R12 ;  /* 0x0000001717097223 */ /* 0x000fe2000000000c */
[----:B------:R-:W-:Y:S06]  /*0570*/  @P0 BRA `(.L_x_32) ;  /* 0xfffffffc00640947 */ /* 0x000fec000383ffff */
.L_x_31:
[----:B------:R-:W-:Y:S05]  /*0580*/  @!P1 BRA `(.L_x_30) ;  /* 0x0000000000d49947 */ /* 0x000fea0003800000 */
[----:B------:R-:W-:Y:S02]  /*0590*/  ISETP.GE.U32.AND P0, PT, R26, 0x8, PT ;  /* 0x000000081a00780c */ /* 0x000fe40003f06070 */
[----:B------:R-:W-:-:S04]  /*05a0*/  LOP3.LUT R13, R2, 0x7, RZ, 0xc0, !PT ;  /* 0x00000007020d7812 */ /* 0x000fc800078ec0ff */
[----:B------:R-:W-:-:S07]  /*05b0*/  ISETP.NE.AND P1, PT, R13, RZ, PT ;  /* 0x000000ff0d00720c */ /* 0x000fce0003f25270 */
[----:B------:R-:W-:Y:S06]  /*05c0*/  @!P0 BRA `(.L_x_33) ;  /* 0x0000000000508947 */ /* 0x000fec0003800000 */
[----:B------:R-:W0:Y:S01]  /*05d0*/  LDC.64 R4, c[0x0][0x380] ;  /* 0x0000e000ff047b82 */ /* 0x000e220000000a00 */
[----:B------:R-:W-:-:S05]  /*05e0*/  IADD3 R11, PT, PT, R3, R8, RZ ;  /* 0x00000008030b7210 */ /* 0x000fca0007ffe0ff */
[----:B0-----:R-:W-:-:S05]  /*05f0*/  IMAD.WIDE R4, R11, 0x4, R4 ;  /* 0x000000040b047825 */ /* 0x001fca00078e0204 */
[----:B------:R-:W2:Y:S04]  /*0600*/  LDG.E R10, desc[UR8][R4.64] ;  /* 0x00000008040a7981 */ /* 0x000ea8000c1e1900 */
[----:B------:R-:W3:Y:S04]  /*0610*/  LDG.E R12, desc[UR8][R4.64+0x4] ;  /* 0x00000408040c7981 */ /* 0x000ee8000c1e1900 */
[----:B------:R-:W4:Y:S04]  /*0620*/  LDG.E R14, desc[UR8][R4.64+0x8] ;  /* 0x00000808040e7981 */ /* 0x000f28000c1e1900 */
[----:B------:R-:W5:Y:S04]  /*0630*/  LDG.E R16, desc[UR8][R4.64+0xc] ;  /* 0x00000c0804107981 */ /* 0x000f68000c1e1900 */
[----:B------:R-:W5:Y:S04]  /*0640*/  LDG.E R18, desc[UR8][R4.64+0x10] ;  /* 0x0000100804127981 */ /* 0x000f68000c1e1900 */
[----:B------:R-:W5:Y:S04]  /*0650*/  LDG.E R20, desc[UR8][R4.64+0x14] ;  /* 0x0000140804147981 */ /* 0x000f68000c1e1900 */
[----:B------:R-:W5:Y:S04]  /*0660*/  LDG.E R22, desc[UR8][R4.64+0x18] ;  /* 0x0000180804167981 */ /* 0x000f68000c1e1900 */
[----:B------:R-:W5:Y:S01]  /*0670*/  LDG.E R24, desc[UR8][R4.64+0x1c] ;  /* 0x00001c0804187981 */ /* 0x000f62000c1e1900 */
[----:B------:R-:W-:-:S02]  /*0680*/  VIADD R8, R8, 0x8 ;  /* 0x0000000808087836 */ /* 0x000fc40000000000 */
[----:B--2---:R-:W-:-:S04]  /*0690*/  FFMA R9, R10, R10, R9 ;  /* 0x0000000a0a097223 */ /* 0x004fc80000000009 */
[----:B---3--:R-:W-:-:S04]  /*06a0*/  FFMA R9, R12, R12, R9 ;  /* 0x0000000c0c097223 */ /* 0x008fc80000000009 */
[----:B----4-:R-:W-:-:S04]  /*06b0*/  FFMA R9, R14, R14, R9 ;  /* 0x0000000e0e097223 */ /* 0x010fc80000000009 */
[----:B-----5:R-:W-:-:S04]  /*06c0*/  FFMA R9, R16, R16, R9 ;  /* 0x0000001010097223 */ /* 0x020fc80000000009 */
[----:B------:R-:W-:-:S04]  /*06d0*/  FFMA R9, R18, R18, R9 ;  /* 0x0000001212097223 */ /* 0x000fc80000000009 */
[----:B------:R-:W-:-:S04]  /*06e0*/  FFMA R9, R20, R20, R9 ;  /* 0x0000001414097223 */ /* 0x000fc80000000009 */
[----:B------:R-:W-:-:S04]  /*06f0*/  FFMA R9, R22, R22, R9 ;  /* 0x0000001616097223 */ /* 0x000fc80000000009 */
[----:B------:R-:W-:-:S07]  /*0700*/  FFMA R9, R24, R24, R9 ;  /* 0x0000001818097223 */ /* 0x000fce0000000009 */
.L_x_33:
        /* <DEDUP_REMOVED lines=11> */
[----:B------:R-:W5:Y:S01]  /*07c0*/  LDG.E R18, desc[UR8][R4.64+0xc] ;  /* 0x00000c0804127981 */ /* 0x000f62000c1e1900 */
[----:B------:R-:W-:-:S02]  /*07d0*/  VIADD R8, R8, 0x4 ;  /* 0x0000000408087836 */ /* 0x000fc40000000000 */
[----:B--2---:R-:W-:-:S04]  /*07e0*/  FFMA R9, R10, R10, R9 ;  /* 0x0000000a0a097223 */ /* 0x004fc80000000009 */
[----:B---3--:R-:W-:-:S04]  /*07f0*/  FFMA R9, R14, R14, R9 ;  /* 0x0000000e0e097223 */ /* 0x008fc80000000009 */
[----:B----4-:R-:W-:-:S04]  /*0800*/  FFMA R9, R16, R16, R9 ;  /* 0x0000001010097223 */ /* 0x010fc80000000009 */
[----:B-----5:R-:W-:-:S07]  /*0810*/  FFMA R9, R18, R18, R9 ;  /* 0x0000001212097223 */ /* 0x020fce0000000009 */
.L_x_34:
[----:B------:R-:W-:Y:S05]  /*0820*/  @!P1 BRA `(.L_x_30) ;  /* 0x00000000002c9947 */ /* 0x000fea0003800000 */
[----:B------:R-:W0:Y:S01]  /*0830*/  LDC.64 R10, c[0x0][0x380] ;  /* 0x0000e000ff0a7b82 */ /* 0x000e220000000a00 */
[----:B------:R-:W-:Y:S02]  /*0840*/  IADD3 R0, PT, PT, R0, UR4, R8 ;  /* 0x0000000400007c10 */ /* 0x000fe4000fffe008 */
[----:B------:R-:W-:-:S03]  /*0850*/  IADD3 R12, PT, PT, -R12, RZ, RZ ;  /* 0x000000ff0c0c7210 */ /* 0x000fc60007ffe1ff */
[----:B------:R-:W-:-:S07]  /*0860*/  IMAD.IADD R3, R0, 0x1, -R7 ;  /* 0x0000000100037824 */ /* 0x000fce00078e0a07 */
.L_x_35:
[----:B0-----:R-:W-:-:S06]  /*0870*/  IMAD.WIDE R4, R3, 0x4, R10 ;  /* 0x0000000403047825 */ /* 0x001fcc00078e020a */
[----:B------:R-:W2:Y:S01]  /*0880*/  LDG.E R4, desc[UR8][R4.64] ;  /* 0x0000000804047981 */ /* 0x000ea2000c1e1900 */
[----:B------:R-:W-:Y:S01]  /*0890*/  IADD3 R12, PT, PT, R12, 0x1, RZ ;  /* 0x000000010c0c7810 */ /* 0x000fe20007ffe0ff */
[----:B------:R-:W-:-:S03]  /*08a0*/  VIADD R3, R3, 0x1 ;  /* 0x0000000103037836 */ /* 0x000fc60000000000 */
[----:B------:R-:W-:Y:S01]  /*08b0*/  ISETP.NE.AND P0, PT, R12, RZ, PT ;  /* 0x000000ff0c00720c */ /* 0x000fe20003f05270 */
[----:B--2---:R-:W-:-:S12]  /*08c0*/  FFMA R9, R4, R4, R9 ;  /* 0x0000000404097223 */ /* 0x004fd80000000009 */
[----:B------:R-:W-:Y:S05]  /*08d0*/  @P0 BRA `(.L_x_35) ;  /* 0xfffffffc00e40947 */ /* 0x000fea000383ffff */
.L_x_30:
[----:B------:R-:W-:Y:S01]  /*08e0*/  I2FP.F32.S32 R3, R2 ;  /* 0x0000000200037245 */ /* 0x000fe20000201400 */
[----:B------:R-:W-:Y:S03]  /*08f0*/  BSSY.RECONVERGENT B0, `(.L_x_36) ;  /* 0x000000c000007945 */ /* 0x000fe60003800200 */
[----:B------:R-:W0:Y:S08]  /*0900*/  MUFU.RCP R0, R3 ;  /* 0x0000000300007308 */ /* 0x000e300000001000 */
[----:B------:R-:W1:Y:S01]  /*0910*/  FCHK P0, R9, R3 ;  /* 0x0000000309007302 */ /* 0x000e620000000000 */
[----:B0-----:R-:W-:-:S04]  /*0920*/  FFMA R5, -R3, R0, 1 ;  /* 0x3f80000003057423 */ /* 0x001fc80000000100 */
[----:B------:R-:W-:-:S04]  /*0930*/  FFMA R0, R0, R5, R0 ;  /* 0x0000000500007223 */ /* 0x000fc80000000000 */
[----:B------:R-:W-:-:S04]  /*0940*/  FFMA R2, R0, R9, RZ ;  /* 0x0000000900027223 */ /* 0x000fc800000000ff */
[----:B------:R-:W-:-:S04]  /*0950*/  FFMA R5, -R3, R2, R9 ;  /* 0x0000000203057223 */ /* 0x000fc80000000109 */
[----:B------:R-:W-:Y:S01]  /*0960*/  FFMA R0, R0, R5, R2 ;  /* 0x0000000500007223 */ /* 0x000fe20000000002 */
[----:B-1----:R-:W-:Y:S06]  /*0970*/  @!P0 BRA `(.L_x_37) ;  /* 0x00000000000c8947 */ /* 0x002fec0003800000 */
[----:B------:R-:W-:Y:S02]  /*0980*/  MOV R0, R9 ;  /* 0x0000000900007202 */ /* 0x000fe40000000f00 */
[----:B------:R-:W-:-:S07]  /*0990*/  MOV R2, 0x9b0 ;  /* 0x000009b000027802 */ /* 0x000fce0000000f00 */
[----:B------:R-:W-:Y:S05]  /*09a0*/  CALL.REL.NOINC `($__internal_3_$__cuda_sm3x_div_rn_noftz_f32_slowpath) ;  /* 0x0000000400007944 */ /* 0x000fea0003c00000 */
.L_x_37:
[----:B------:R-:W-:Y:S05]  /*09b0*/  BSYNC.RECONVERGENT B0 ;  /* 0x0000000000007941 */ /* 0x000fea0003800200 */
.L_x_36:
[----:B------:R-:W0:Y:S01]  /*09c0*/  LDCU UR4, c[0x0][0x3a0] ;  /* 0x00007400ff0477ac */ /* 0x000e220008000800 */
[----:B------:R-:W-:Y:S01]  /*09d0*/  BSSY.RECONVERGENT B0, `(.L_x_38) ;  /* 0x000000d000007945 */ /* 0x000fe20003800200 */
[----:B0-----:R-:W-:-:S04]  /*09e0*/  FADD R0, R0, UR4 ;  /* 0x0000000400007e21 */ /* 0x001fc80008000000 */
[----:B------:R-:W-:Y:S01]  /*09f0*/  VIADD R2, R0, 0xf3000000 ;  /* 0xf300000000027836 */ /* 0x000fe20000000000 */
[----:B------:R0:W1:Y:S04]  /*0a00*/  MUFU.RSQ R3, R0 ;  /* 0x0000000000037308 */ /* 0x0000680000001400 */
[----:B------:R-:W-:-:S13]  /*0a10*/  ISETP.GT.U32.AND P0, PT, R2, 0x727fffff, PT ;  /* 0x727fffff0200780c */ /* 0x000fda0003f04070 */
[----:B01----:R-:W-:Y:S05]  /*0a20*/  @!P0 BRA `(.L_x_39) ;  /* 0x00000000000c8947 */ /* 0x003fea0003800000 */
[----:B------:R-:W-:-:S07]  /*0a30*/  MOV R10, 0xa50 ;  /* 0x00000a50000a7802 */ /* 0x000fce0000000f00 */
[----:B------:R-:W-:Y:S05]  /*0a40*/  CALL.REL.NOINC `($__internal_2_$__cuda_sm20_sqrt_rn_f32_slowpath) ;  /* 0x00000000007c7944 */ /* 0x000fea0003c00000 */
[----:B------:R-:W-:Y:S05]  /*0a50*/  BRA `(.L_x_40) ;  /* 0x0000000000107947 */ /* 0x000fea0003800000 */
.L_x_39:
[----:B------:R-:W-:Y:S01]  /*0a60*/  FMUL.FTZ R9, R0, R3 ;  /* 0x0000000300097220 */ /* 0x000fe20000410000 */
[----:B------:R-:W-:-:S03]  /*0a70*/  FMUL.FTZ R2, R3, 0.5 ;  /* 0x3f00000003027820 */ /* 0x000fc60000410000 */
[----:B------:R-:W-:-:S04]  /*0a80*/  FFMA R0, -R9, R9, R0 ;  /* 0x0000000909007223 */ /* 0x000fc80000000100 */
[----:B------:R-:W-:-:S07]  /*0a90*/  FFMA R9, R0, R2, R9 ;  /* 0x0000000200097223 */ /* 0x000fce0000000009 */
.L_x_40:
[----:B------:R-:W-:Y:S05]  /*0aa0*/  BSYNC.RECONVERGENT B0 ;  /* 0x0000000000007941 */ /* 0x000fea0003800200 */
.L_x_38:
[----:B------:R-:W0:Y:S08]  /*0ab0*/  LDC.64 R4, c[0x0][0x388] ;  /* 0x0000e200ff047b82 */ /* 0x000e300000000a00 */
[----:B------:R-:W1:Y:S01]  /*0ac0*/  LDC.64 R2, c[0x0][0x380] ;  /* 0x0000e000ff027b82 */ /* 0x000e620000000a00 */
[----:B0-----:R-:W-:-:S06]  /*0ad0*/  IMAD.WIDE R4, R7, 0x4, R4 ;  /* 0x0000000407047825 */ /* 0x001fcc00078e0204 */
[----:B------:R-:W2:Y:S01]  /*0ae0*/  LDG.E R5, desc[UR8][R4.64] ;  /* 0x0000000804057981 */ /* 0x000ea2000c1e1900 */
[----:B-1----:R-:W-:-:S05]  /*0af0*/  IMAD.WIDE R2, R6, 0x4, R2 ;  /* 0x0000000406027825 */ /* 0x002fca00078e0202 */
[----:B------:R-:W2:Y:S01]  /*0b00*/  LDG.E R0, desc[UR8][R2.64] ;  /* 0x0000000802007981 */ /* 0x000ea2000c1e1900 */
[----:B------:R-:W0:Y:S01]  /*0b10*/  MUFU.RCP R8, R9 ;  /* 0x0000000900087308 */ /* 0x000e220000001000 */
[----:B------:R-:W-:Y:S01]  /*0b20*/  BSSY.RECONVERGENT B0, `(.L_x_41) ;  /* 0x000000d000007945 */ /* 0x000fe20003800200 */
[----:B0-----:R-:W-:-:S04]  /*0b30*/  FFMA R7, R8, -R9, 1 ;  /* 0x3f80000008077423 */ /* 0x001fc80000000809 */
[----:B------:R-:W-:Y:S01]  /*0b40*/  FFMA R7, R8, R7, R8 ;  /* 0x0000000708077223 */ /* 0x000fe20000000008 */
[----:B--2---:R-:W-:-:S04]  /*0b50*/  FMUL R0, R0, R5 ;  /* 0x0000000500007220 */ /* 0x004fc80000400000 */
[----:B------:R-:W0:Y:S01]  /*0b60*/  FCHK P0, R0, R9 ;  /* 0x0000000900007302 */ /* 0x000e220000000000 */
[----:B------:R-:W-:-:S04]  /*0b70*/  FFMA R8, R0, R7, RZ ;  /* 0x0000000700087223 */ /* 0x000fc800000000ff */
[----:B------:R-:W-:-:S04]  /*0b80*/  FFMA R10, R8, -R9, R0 ;  /* 0x80000009080a7223 */ /* 0x000fc80000000000 */
[----:B------:R-:W-:Y:S01]  /*0b90*/  FFMA R11, R7, R10, R8 ;  /* 0x0000000a070b7223 */ /* 0x000fe20000000008 */
[----:B0-----:R-:W-:Y:S06]  /*0ba0*/  @!P0 BRA `(.L_x_42) ;  /* 0x0000000000108947 */ /* 0x001fec0003800000 */
[----:B------:R-:W-:Y:S02]  /*0bb0*/  MOV R3, R9 ;  /* 0x0000000900037202 */ /* 0x000fe40000000f00 */
[----:B------:R-:W-:-:S07]  /*0bc0*/  MOV R2, 0xbe0 ;  /* 0x00000be000027802 */ /* 0x000fce0000000f00 */
[----:B------:R-:W-:Y:S05]  /*0bd0*/  CALL.REL.NOINC `($__internal_3_$__cuda_sm3x_div_rn_noftz_f32_slowpath) ;  /* 0x0000000000747944 */ /* 0x000fea0003c00000 */
[----:B------:R-:W-:-:S07]  /*0be0*/  IMAD.MOV.U32 R11, RZ, RZ, R0 ;  /* 0x000000ffff0b7224 */ /* 0x000fce00078e0000 */
.L_x_42:
[----:B------:R-:W-:Y:S05]  /*0bf0*/  BSYNC.RECONVERGENT B0 ;  /* 0x0000000000007941 */ /* 0x000fea0003800200 */
.L_x_41:
[----:B------:R-:W0:Y:S02]  /*0c00*/  LDC.64 R2, c[0x0][0x390] ;  /* 0x0000e400ff027b82 */ /* 0x000e240000000a00 */
[----:B0-----:R-:W-:-:S05]  /*0c10*/  IMAD.WIDE R6, R6, 0x4, R2 ;  /* 0x0000000406067825 */ /* 0x001fca00078e0202 */
[----:B------:R-:W-:Y:S01]  /*0c20*/  STG.E desc[UR8][R6.64], R11 ;  /* 0x0000000b06007986 */ /* 0x000fe2000c101908 */
[----:B------:R-:W-:Y:S05]  /*0c30*/  EXIT ;  /* 0x000000000000794d */ /* 0x000fea0003800000 */
        .weak           $__internal_2_$__cuda_sm20_sqrt_rn_f32_slowpath
        .type           $__internal_2_$__cuda_sm20_sqrt_rn_f32_slowpath,@function
        .size           $__internal_2_$__cuda_sm20_sqrt_rn_f32_slowpath,($__internal_3_$__cuda_sm3x_div_rn_noftz_f32_slowpath - $__internal_2_$__cuda_sm20_sqrt_rn_f32_slowpath)
$__internal_2_$__cuda_sm20_sqrt_rn_f32_slowpath:
[----:B------:R-:W-:-:S13]  /*0c40*/  LOP3.LUT P0, RZ, R0, 0x7fffffff, RZ, 0xc0, !PT ;  /* 0x7fffffff00ff7812 */ /* 0x000fda000780c0ff */
[----:B------:R-:W-:Y:S01]  /*0c50*/  @!P0 MOV R2, R0 ;  /* 0x0000000000028202 */ /* 0x000fe20000000f00 */
[----:B------:R-:W-:Y:S06]  /*0c60*/  @!P0 BRA `(.L_x_43) ;  /* 0x0000000000408947 */ /* 0x000fec0003800000 */
[----:B------:R-:W-:-:S13]  /*0c70*/  FSETP.GEU.FTZ.AND P0, PT, R0, RZ, PT ;  /* 0x000000ff0000720b */ /* 0x000fda0003f1e000 */
[----:B------:R-:W-:Y:S01]  /*0c80*/  @!P0 IMAD.MOV.U32 R2, RZ, RZ, 0x7fffffff ;  /* 0x7fffffffff028424 */ /* 0x000fe200078e00ff */
[----:B------:R-:W-:Y:S06]  /*0c90*/  @!P0 BRA `(.L_x_43) ;  /* 0x0000000000348947 */ /* 0x000fec0003800000 */
[----:B------:R-:W-:-:S13]  /*0ca0*/  FSETP.GTU.FTZ.AND P0, PT, |R0|, +INF , PT ;  /* 0x7f8000000000780b */ /* 0x000fda0003f1c200 */
[----:B------:R-:W-:Y:S01]  /*0cb0*/  @P0 FADD.FTZ R2, R0, 1 ;  /* 0x3f80000000020421 */ /* 0x000fe20000010000 */
[----:B------:R-:W-:Y:S06]  /*0cc0*/  @P0 BRA `(.L_x_43) ;  /* 0x0000000000280947 */ /* 0x000fec0003800000 */
[----:B------:R-:W-:-:S13]  /*0cd0*/  FSETP.NEU.FTZ.AND P0, PT, |R0|, +INF , PT ;  /* 0x7f8000000000780b */ /* 0x000fda0003f1d200 */
[----:B------:R-:W-:-:S04]  /*0ce0*/  @P0 FFMA R3, R0, 1.84467440737095516160e+19, RZ ;  /* 0x5f80000000030823 */ /* 0x000fc800000000ff */
[----:B------:R-:W0:Y:S02]  /*0cf0*/  @P0 MUFU.RSQ R2, R3 ;  /* 0x0000000300020308 */ /* 0x000e240000001400 */
[----:B0-----:R-:W-:Y:S01]  /*0d00*/  @P0 FMUL.FTZ R4, R3, R2 ;  /* 0x0000000203040220 */ /* 0x001fe20000410000 */
[----:B------:R-:W-:Y:S01]  /*0d10*/  @P0 FMUL.FTZ R8, R2, 0.5 ;  /* 0x3f00000002080820 */ /* 0x000fe20000410000 */
[----:B------:R-:W-:Y:S02]  /*0d20*/  @!P0 MOV R2, R0 ;  /* 0x0000000000028202 */ /* 0x000fe40000000f00 */
[----:B------:R-:W-:-:S04]  /*0d30*/  @P0 FADD.FTZ R5, -R4, -RZ ;  /* 0x800000ff04050221 */ /* 0x000fc80000010100 */
[----:B------:R-:W-:-:S04]  /*0d40*/  @P0 FFMA R5, R4, R5, R3 ;  /* 0x0000000504050223 */ /* 0x000fc80000000003 */
[----:B------:R-:W-:-:S04]  /*0d50*/  @P0 FFMA R5, R5, R8, R4 ;  /* 0x0000000805050223 */ /* 0x000fc80000000004 */
[----:B------:R-:W-:-:S07]  /*0d60*/  @P0 FMUL.FTZ R2, R5, 2.3283064365386962891e-10 ;  /* 0x2f80000005020820 */ /* 0x000fce0000410000 */
.L_x_43:
[----:B------:R-:W-:Y:S01]  /*0d70*/  IMAD.MOV.U32 R9, RZ, RZ, R2 ;  /* 0x000000ffff097224 */ /* 0x000fe200078e0002 */
[----:B------:R-:W-:Y:S01]  /*0d80*/  MOV R2, R10 ;  /* 0x0000000a00027202 */ /* 0x000fe20000000f00 */
[----:B------:R-:W-:-:S04]  /*0d90*/  IMAD.MOV.U32 R3, RZ, RZ, 0x0 ;  /* 0x00000000ff037424 */ /* 0x000fc800078e00ff */
[----:B------:R-:W-:Y:S05]  /*0da0*/  RET.REL.NODEC R2 `(rms_norm_kernel) ;  /* 0xfffffff002947950 */ /* 0x000fea0003c3ffff */
        .weak           $__internal_3_$__cuda_sm3x_div_rn_noftz_f32_slowpath
        .type           $__internal_3_$__cuda_sm3x_div_rn_noftz_f32_slowpath,@function
        .size           $__internal_3_$__cuda_sm3x_div_rn_noftz_f32_slowpath,(.L_x_94 - $__internal_3_$__cuda_sm3x_div_rn_noftz_f32_slowpath)
$__internal_3_$__cuda_sm3x_div_rn_noftz_f32_slowpath:
        /* <DEDUP_REMOVED lines=9> */
[----:B------:R-:W-:Y:S01]  /*0e40*/  @!P0 MOV R4, RZ ;  /* 0x000000ff00048202 */ /* 0x000fe20000000f00 */
        /* <DEDUP_REMOVED lines=19> */
[----:B------:R-:W-:Y:S01]  /*0f80*/  @P0 IMAD.MOV.U32 R4, RZ, RZ, RZ ;  /* 0x000000ffff040224 */ /* 0x000fe200078e00ff */
[----:B------:R-:W-:Y:S01]  /*0f90*/  @!P0 MOV R4, 0xffffffc0 ;  /* 0xffffffc000048802 */ /* 0x000fe20000000f00 */
[----:B------:R-:W-:Y:S01]  /*0fa0*/  @!P0 FFMA R0, R0, 1.84467440737095516160e+19, RZ ;  /* 0x5f80000000008823 */ /* 0x000fe200000000ff */
[----:B------:R-:W-:-:S03]  /*0fb0*/  @!P1 FFMA R3, R3, 1.84467440737095516160e+19, RZ ;  /* 0x5f80000003039823 */ /* 0x000fc600000000ff */
[----:B------:R-:W-:-:S07]  /*0fc0*/  @!P1 VIADD R4, R4, 0x40 ;  /* 0x0000004004049836 */ /* 0x000fce0000000000 */
.L_x_45:
        /* <DEDUP_REMOVED lines=11> */
[----:B------:R-:W-:Y:S01]  /*1080*/  FFMA R11, R14, R10, R5 ;  /* 0x0000000a0e0b7223 */ /* 0x000fe20000000005 */
[----:B------:R-:W-:-:S03]  /*1090*/  IADD3 R5, PT, PT, R3, 0x7f, -R12 ;  /* 0x0000007f03057810 */ /* 0x000fc60007ffe80c */
[----:B------:R-:W-:Y:S01]  /*10a0*/  FFMA R10, R9, R11, R0 ;  /* 0x0000000b090a7223 */ /* 0x000fe20000000000 */
[----:B------:R-:W-:-:S03]  /*10b0*/  IADD3 R5, PT, PT, R5, R4, RZ ;  /* 0x0000000405057210 */ /* 0x000fc60007ffe0ff */
[----:B------:R-:W-:-:S05]  /*10c0*/  FFMA R0, R14, R10, R11 ;  /* 0x0000000a0e007223 */ /* 0x000fca000000000b */
[----:B------:R-:W-:-:S04]  /*10d0*/  SHF.R.U32.HI R3, RZ, 0x17, R0 ;  /* 0x00000017ff037819 */ /* 0x000fc80000011600 */
[----:B------:R-:W-:-:S05]  /*10e0*/  LOP3.LUT R3, R3, 0xff, RZ, 0xc0, !PT ;  /* 0x000000ff03037812 */ /* 0x000fca00078ec0ff */
[----:B------:R-:W-:-:S05]  /*10f0*/  IMAD.IADD R9, R3, 0x1, R5 ;  /* 0x0000000103097824 */ /* 0x000fca00078e0205 */
[----:B------:R-:W-:-:S04]  /*1100*/  IADD3 R3, PT, PT, R9, -0x1, RZ ;  /* 0xffffffff09037810 */ /* 0x000fc80007ffe0ff */
        /* <DEDUP_REMOVED lines=11> */
[CCC-:B------:R-:W-:Y:S01]  /*11c0*/  FFMA.RM R4, R14.reuse, R10.reuse, R11.reuse ;  /* 0x0000000a0e047223 */ /* 0x1c0fe2000000400b */
[----:B------:R-:W-:Y:S02]  /*11d0*/  ISETP.NE.AND P2, PT, R9, RZ, PT ;  /* 0x000000ff0900720c */ /* 0x000fe40003f45270 */
        /* <DEDUP_REMOVED lines=18> */
.L_x_52:
[----:B------:R-:W-:-:S04]  /*1300*/  LOP3.LUT R0, R0, 0x80000000, RZ, 0xc0, !PT ;  /* 0x8000000000007812 */ /* 0x000fc800078ec0ff */
[----:B------:R-:W-:Y:S01]  /*1310*/  LOP3.LUT R0, R0, 0x7f800000, RZ, 0xfc, !PT ;  /* 0x7f80000000007812 */ /* 0x000fe200078efcff */
[----:B------:R-:W-:Y:S06]  /*1320*/  BRA `(.L_x_53) ;  /* 0x0000000000047947 */ /* 0x000fec0003800000 */
.L_x_51:
[----:B------:R-:W-:-:S07]  /*1330*/  LEA R0, R5, R0, 0x17 ;  /* 0x0000000005007211 */ /* 0x000fce00078eb8ff */
.L_x_53:
[----:B------:R-:W-:Y:S05]  /*1340*/  BSYNC.RECONVERGENT B2 ;  /* 0x0000000000027941 */ /* 0x000fea0003800200 */
.L_x_50:
[----:B------:R-:W-:Y:S05]  /*1350*/  BRA `(.L_x_54) ;  /* 0x0000000000207947 */ /* 0x000fea0003800000 */
.L_x_49:
[----:B------:R-:W-:-:S04]  /*1360*/  LOP3.LUT R0, R3, 0x80000000, R0, 0x48, !PT ;  /* 0x8000000003007812 */ /* 0x000fc800078e4800 */
[----:B------:R-:W-:Y:S01]  /*1370*/  LOP3.LUT R0, R0, 0x7f800000, RZ, 0xfc, !PT ;  /* 0x7f80000000007812 */ /* 0x000fe200078efcff */
[----:B------:R-:W-:Y:S06]  /*1380*/  BRA `(.L_x_54) ;  /* 0x0000000000147947 */ /* 0x000fec0003800000 */
.L_x_48:
[----:B------:R-:W-:Y:S01]  /*1390*/  LOP3.LUT R0, R3, 0x80000000, R0, 0x48, !PT ;  /* 0x8000000003007812 */ /* 0x000fe200078e4800 */
[----:B------:R-:W-:Y:S06]  /*13a0*/  BRA `(.L_x_54) ;  /* 0x00000000000c7947 */ /* 0x000fec0003800000 */
.L_x_47:
[----:B------:R-:W0:Y:S01]  /*13b0*/  MUFU.RSQ R0, -QNAN ;  /* 0xffc0000000007908 */ /* 0x000e220000001400 */
[----:B------:R-:W-:Y:S05]  /*13c0*/  BRA `(.L_x_54) ;  /* 0x0000000000047947 */ /* 0x000fea0003800000 */
.L_x_46:
[----:B------:R-:W-:-:S07]  /*13d0*/  FADD.FTZ R0, R0, R3 ;  /* 0x0000000300007221 */ /* 0x000fce0000010000 */
.L_x_54:
[----:B------:R-:W-:Y:S05]  /*13e0*/  BSYNC.RECONVERGENT B1 ;  /* 0x0000000000017941 */ /* 0x000fea0003800200 */
.L_x_44:
[----:B------:R-:W-:-:S04]  /*13f0*/  HFMA2 R3, -RZ, RZ, 0, 0 ;  /* 0x00000000ff037431 */ /* 0x000fc800000001ff */
[----:B0-----:R-:W-:Y:S05]  /*1400*/  RET.REL.NODEC R2 `(rms_norm_kernel) ;  /* 0xffffffe802fc7950 */ /* 0x001fea0003c3ffff */
.L_x_55:
        /* <DEDUP_REMOVED lines=15> */
.L_x_94:


//--------------------- .text.matmul_transb_kernel --------------------------
	.section	.text.matmul_transb_kernel,"ax",@progbits
	.align	128
        .global         matmul_transb_kernel
        .type           matmul_transb_kernel,@function
        .size           matmul_transb_kernel,(.L_x_99 - matmul_transb_kernel)
        .other          matmul_transb_kernel,@"STO_CUDA_ENTRY STV_DEFAULT"
matmul_transb_kernel:
.text.matmul_transb_kernel:
[----:B------:R-:W-:Y:S01]  /*0000*/  LDC R1, c[0x0][0x37c] ;  /* 0x0000df00ff017b82 */ /* 0x000fe20000000800 */
[----:B------:R-:W0:Y:S07]  /*0010*/  S2R R3, SR_TID.X ;  /* 0x0000000000037919 */ /* 0x000e2e0000002100 */
[----:B------:R-:W1:Y:S01]  /*0020*/  LDC R7, c[0x0][0x364] ;  /* 0x0000d900ff077b82 */ /* 0x000e620000000800 */
[----:B------:R-:W2:Y:S01]  /*0030*/  LDCU.64 UR10, c[0x0][0x398] ;  /* 0x00007300ff0a77ac */ /* 0x000ea20008000a00 */
[----:B------:R-:W1:Y:S06]  /*0040*/  S2R R2, SR_TID.Y ;  /* 0x0000000000027919 */ /* 0x000e6c0000002200 */
[----:B------:R-:W0:Y:S08]  /*0050*/  S2UR UR5, SR_CTAID.X ;  /* 0x00000000000579c3 */ /* 0x000e300000002500 */
[----:B------:R-:W0:Y:S08]  /*0060*/  LDC R0, c[0x0][0x360] ;  /* 0x0000d800ff007b82 */ /* 0x000e300000000800 */
[----:B------:R-:W1:Y:S01]  /*0070*/  S2UR UR4, SR_CTAID.Y ;  /* 0x00000000000479c3 */ /* 0x000e620000002600 */
[----:B0-----:R-:W-:-:S05]  /*0080*/  IMAD R0, R0, UR5, R3 ;  /* 0x0000000500007c24 */ /* 0x001fca000f8e0203 */
[----:B--2---:R-:W-:Y:S01]  /*0090*/  ISETP.GE.AND P0, PT, R0, UR11, PT ;  /* 0x0000000b00007c0c */ /* 0x004fe2000bf06270 */
[----:B-1----:R-:W-:-:S05]  /*00a0*/  IMAD R7, R7, UR4, R2 ;  /* 0x0000000407077c24 */ /* 0x002fca000f8e0202 */
[----:B------:R-:W-:-:S13]  /*00b0*/  ISETP.GE.OR P0, PT, R7, UR10, P0 ;  /* 0x0000000a07007c0c */ /* 0x000fda0008706670 */
[----:B------:R-:W-:Y:S05]  /*00c0*/  @P0 EXIT ;  /* 0x000000000000094d */ /* 0x000fea0003800000 */
[----:B------:R-:W0:Y:S01]  /*00d0*/  LDCU UR7, c[0x0][0x3a0] ;  /* 0x00007400ff0777ac */ /* 0x000e220008000800 */
[----:B------:R-:W-:Y:S01]  /*00e0*/  HFMA2 R14, -RZ, RZ, 0, 0 ;  /* 0x00000000ff0e7431 */ /* 0x000fe200000001ff */
[----:B------:R-:W1:Y:S01]  /*00f0*/  LDCU.64 UR12, c[0x0][0x358] ;  /* 0x00006b00ff0c77ac */ /* 0x000e620008000a00 */
[----:B0-----:R-:W-:-:S09]  /*0100*/  UISETP.GE.AND UP0, UPT, UR7, 0x1, UPT ;  /* 0x000000010700788c */ /* 0x001fd2000bf06270 */
[----:B-1----:R-:W-:Y:S05]  /*0110*/  BRA.U !UP0, `(.L_x_56) ;  /* 0x00000009089c7547 */ /* 0x002fea000b800000 */
[----:B------:R-:W-:Y:S02]  /*0120*/  UISETP.GE.U32.AND UP1, UPT, UR7, 0x10, UPT ;  /* 0x000000100700788c */ /* 0x000fe4000bf26070 */
[----:B------:R-:W-:Y:S01]  /*0130*/  IMAD R8, R7, UR7, RZ ;  /* 0x0000000707087c24 */ /* 0x000fe2000f8e02ff */
[----:B------:R-:W-:Y:S02]  /*0140*/  ULOP3.LUT UR10, UR7, 0xf, URZ, 0xc0, !UPT ;  /* 0x0000000f070a7892 */ /* 0x000fe4000f8ec0ff */
[----:B------:R-:W-:Y:S01]  /*0150*/  IMAD R9, R0, UR7, RZ ;  /* 0x0000000700097c24 */ /* 0x000fe2000f8e02ff */
[----:B------:R-:W-:Y:S01]  /*0160*/  MOV R14, RZ ;  /* 0x000000ff000e7202 */ /* 0x000fe20000000f00 */
[----:B------:R-:W-:Y:S01]  /*0170*/  UMOV UR4, URZ ;  /* 0x000000ff00047c82 */ /* 0x000fe20008000000 */
[----:B------:R-:W-:Y:S01]  /*0180*/  UISETP.NE.AND UP0, UPT, UR10, URZ, UPT ;  /* 0x000000ff0a00728c */ /* 0x000fe2000bf05270 */
[----:B------:R-:W-:Y:S10]  /*0190*/  BRA.U !UP1, `(.L_x_57) ;  /* 0x0000000509107547 */ /* 0x000ff4000b800000 */
[----:B------:R-:W0:Y:S01]  /*01a0*/  LDC.64 R2, c[0x0][0x380] ;  /* 0x0000e000ff027b82 */ /* 0x000e220000000a00 */
[----:B------:R-:W1:Y:S01]  /*01b0*/  LDCU.64 UR8, c[0x0][0x388] ;  /* 0x00007100ff0877ac */ /* 0x000e620008000a00 */
[----:B------:R-:W-:Y:S02]  /*01c0*/  MOV R14, RZ ;  /* 0x000000ff000e7202 */ /* 0x000fe40000000f00 */
[----:B------:R-:W-:Y:S01]  /*01d0*/  MOV R6, R9 ;  /* 0x0000000900067202 */ /* 0x000fe20000000f00 */
[----:B------:R-:W-:Y:S02]  /*01e0*/  ULOP3.LUT UR4, UR7, 0x7ffffff0, URZ, 0xc0, !UPT ;  /* 0x7ffffff007047892 */ /* 0x000fe4000f8ec0ff */
[----:B-1----:R-:W-:Y:S02]  /*01f0*/  UIADD3 UR5, UP1, UPT, UR8, 0x20, URZ ;  /* 0x0000002008057890 */ /* 0x002fe4000ff3e0ff */
[----:B------:R-:W-:Y:S02]  /*0200*/  UIADD3 UR8, UPT, UPT, -UR4, URZ, URZ ;  /* 0x000000ff04087290 */ /* 0x000fe4000fffe1ff */
[----:B------:R-:W-:Y:S01]  /*0210*/  UIADD3.X UR6, UPT, UPT, URZ, UR9, URZ, UP1, !UPT ;  /* 0x00000009ff067290 */ /* 0x000fe20008ffe4ff */
[----:B0-----:R-:W-:-:S03]  /*0220*/  IMAD.WIDE.U32 R2, R8, 0x4, R2 ;  /* 0x0000000408027825 */ /* 0x001fc600078e0002 */
[----:B------:R-:W-:-:S04]  /*0230*/  IADD3 R4, P0, PT, R2, 0x20, RZ ;  /* 0x0000002002047810 */ /* 0x000fc80007f1e0ff */
[----:B------:R-:W-:-:S09]  /*0240*/  IADD3.X R5, PT, PT, RZ, R3, RZ, P0, !PT ;  /* 0x00000003ff057210 */ /* 0x000fd200007fe4ff */
.L_x_58:
[----:B------:R-:W-:Y:S01]  /*0250*/  MOV R2, UR5 ;  /* 0x0000000500027c02 */ /* 0x000fe20008000f00 */
[----:B------:R-:W2:Y:S01]  /*0260*/  LDG.E R15, desc[UR12][R4.64+-0x20] ;  /* 0xffffe00c040f7981 */ /* 0x000ea2000c1e1900 */
[----:B------:R-:W-:-:S03]  /*0270*/  MOV R3, UR6 ;  /* 0x0000000600037c02 */ /* 0x000fc60008000f00 */
[----:B------:R-:W3:Y:S01]  /*0280*/  LDG.E R17, desc[UR12][R4.64+-0x1c] ;  /* 0xffffe40c04117981 */ /* 0x000ee2000c1e1900 */
[----:B------:R-:W-:-:S03]  /*0290*/  IMAD.WIDE R2, R6, 0x4, R2 ;  /* 0x0000000406027825 */ /* 0x000fc600078e0202 */
[----:B------:R-:W4:Y:S04]  /*02a0*/  LDG.E R19, desc[UR12][R4.64+-0x18] ;  /* 0xffffe80c04137981 */ /* 0x000f28000c1e1900 */
        /* <DEDUP_REMOVED lines=15> */
[----:B---3--:R-:W-:-:S03]  /*03a0*/  FFMA R24, R17, R24, R16 ;  /* 0x0000001811187223 */ /* 0x008fc60000000010 */
[----:B------:R-:W2:Y:S01]  /*03b0*/  LDG.E R14, desc[UR12][R2.64+-0x4] ;  /* 0xfffffc0c020e7981 */ /* 0x000ea2000c1e1900 */
[----:B----4-:R-:W-:-:S03]  /*03c0*/  FFMA R25, R19, R18, R24 ;  /* 0x0000001213197223 */ /* 0x010fc60000000018 */
[----:B------:R-:W3:Y:S04]  /*03d0*/  LDG.E R16, desc[UR12][R4.64] ;  /* 0x0000000c04107981 */ /* 0x000ee8000c1e1900 */
[----:B------:R-:W3:Y:S01]  /*03e0*/  LDG.E R17, desc[UR12][R2.64] ;  /* 0x0000000c02117981 */ /* 0x000ee2000c1e1900 */
[----:B-----5:R-:W-:-:S03]  /*03f0*/  FFMA R25, R20, R21, R25 ;  /* 0x0000001514197223 */ /* 0x020fc60000000019 */
[----:B------:R-:W4:Y:S04]  /*0400*/  LDG.E R18, desc[UR12][R4.64+0x4] ;  /* 0x0000040c04127981 */ /* 0x000f28000c1e1900 */
[----:B------:R-:W4:Y:S01]  /*0410*/  LDG.E R19, desc[UR12][R2.64+0x4] ;  /* 0x0000040c02137981 */ /* 0x000f22000c1e1900 */
[----:B------:R-:W-:-:S03]  /*0420*/  FFMA R25, R22, R23, R25 ;  /* 0x0000001716197223 */ /* 0x000fc60000000019 */
[----:B------:R-:W5:Y:S04]  /*0430*/  LDG.E R20, desc[UR12][R4.64+0x8] ;  /* 0x0000080c04147981 */ /* 0x000f68000c1e1900 */
[----:B------:R-:W5:Y:S01]  /*0440*/  LDG.E R21, desc[UR12][R2.64+0x8] ;  /* 0x0000080c02157981 */ /* 0x000f62000c1e1900 */
[----:B------:R-:W-:-:S03]  /*0450*/  FFMA R25, R10, R11, R25 ;  /* 0x0000000b0a197223 */ /* 0x000fc60000000019 */
[----:B------:R-:W5:Y:S04]  /*0460*/  LDG.E R22, desc[UR12][R4.64+0xc] ;  /* 0x00000c0c04167981 */ /* 0x000f68000c1e1900 */
[----:B------:R-:W5:Y:S04]  /*0470*/  LDG.E R23, desc[UR12][R2.64+0xc] ;  /* 0x00000c0c02177981 */ /* 0x000f68000c1e1900 */
[----:B------:R-:W5:Y:S01]  /*0480*/  LDG.E R10, desc[UR12][R4.64+0x10] ;  /* 0x0000100c040a7981 */ /* 0x000f62000c1e1900 */
[----:B------:R-:W-:-:S03]  /*0490*/  FFMA R28, R12, R13, R25 ;  /* 0x0000000d0c1c7223 */ /* 0x000fc60000000019 */
[----:B------:R-:W5:Y:S04]  /*04a0*/  LDG.E R11, desc[UR12][R2.64+0x10] ;  /* 0x0000100c020b7981 */ /* 0x000f68000c1e1900 */
[----:B------:R-:W5:Y:S04]  /*04b0*/  LDG.E R24, desc[UR12][R4.64+0x14] ;  /* 0x0000140c04187981 */ /* 0x000f68000c1e1900 */
[----:B------:R-:W5:Y:S04]  /*04c0*/  LDG.E R25, desc[UR12][R2.64+0x14] ;  /* 0x0000140c02197981 */ /* 0x000f68000c1e1900 */
[----:B------:R0:W5:Y:S04]  /*04d0*/  LDG.E R13, desc[UR12][R4.64+0x18] ;  /* 0x0000180c040d7981 */ /* 0x000168000c1e1900 */
[----:B------:R-:W5:Y:S01]  /*04e0*/  LDG.E R12, desc[UR12][R2.64+0x18] ;  /* 0x0000180c020c7981 */ /* 0x000f62000c1e1900 */
[----:B------:R-:W-:-:S04]  /*04f0*/  UIADD3 UR8, UPT, UPT, UR8, 0x10, URZ ;  /* 0x0000001008087890 */ /* 0x000fc8000fffe0ff */
[----:B------:R-:W-:Y:S01]  /*0500*/  UISETP.NE.AND UP1, UPT, UR8, URZ, UPT ;  /* 0x000000ff0800728c */ /* 0x000fe2000bf25270 */
[----:B0-----:R-:W-:Y:S02]  /*0510*/  IADD3 R4, P0, PT, R4, 0x40, RZ ;  /* 0x0000004004047810 */ /* 0x001fe40007f1e0ff */
[----:B------:R-:W-:Y:S02]  /*0520*/  IADD3 R6, PT, PT, R6, 0x10, RZ ;  /* 0x0000001006067810 */ /* 0x000fe40007ffe0ff */
[----:B------:R-:W-:Y:S01]  /*0530*/  IADD3.X R5, PT, PT, RZ, R5, RZ, P0, !PT ;  /* 0x00000005ff057210 */ /* 0x000fe200007fe4ff */
[----:B--2---:R-:W-:-:S04]  /*0540*/  FFMA R15, R15, R14, R28 ;  /* 0x0000000e0f0f7223 */ /* 0x004fc8000000001c */
[----:B---3--:R-:W-:-:S04]  /*0550*/  FFMA R15, R16, R17, R15 ;  /* 0x00000011100f7223 */ /* 0x008fc8000000000f */
[----:B----4-:R-:W-:-:S04]  /*0560*/  FFMA R15, R18, R19, R15 ;  /* 0x00000013120f7223 */ /* 0x010fc8000000000f */
[----:B-----5:R-:W-:-:S04]  /*0570*/  FFMA R15, R20, R21, R15 ;  /* 0x00000015140f7223 */ /* 0x020fc8000000000f */
[----:B------:R-:W-:-:S04]  /*0580*/  FFMA R15, R22, R23, R15 ;  /* 0x00000017160f7223 */ /* 0x000fc8000000000f */
[----:B------:R-:W-:-:S04]  /*0590*/  FFMA R11, R10, R11, R15 ;  /* 0x0000000b0a0b7223 */ /* 0x000fc8000000000f */
[----:B------:R-:W-:-:S04]  /*05a0*/  FFMA R24, R24, R25, R11 ;  /* 0x0000001918187223 */ /* 0x000fc8000000000b */
[----:B------:R-:W-:-:S04]  /*05b0*/  FFMA R13, R13, R12, R24 ;  /* 0x0000000c0d0d7223 */ /* 0x000fc80000000018 */
[----:B------:R-:W-:Y:S01]  /*05c0*/  FFMA R14, R26, R27, R13 ;  /* 0x0000001b1a0e7223 */ /* 0x000fe2000000000d */
[----:B------:R-:W-:Y:S06]  /*05d0*/  BRA.U UP1, `(.L_x_58) ;  /* 0xfffffffd011c7547 */ /* 0x000fec000b83ffff */
.L_x_57:
[----:B------:R-:W-:Y:S05]  /*05e0*/  BRA.U !UP0, `(.L_x_56) ;  /* 0x0000000508687547 */ /* 0x000fea000b800000 */
[----:B------:R-:W-:Y:S02]  /*05f0*/  UISETP.GE.U32.AND UP0, UPT, UR10, 0x8, UPT ;  /* 0x000000080a00788c */ /* 0x000fe4000bf06070 */
[----:B------:R-:W-:-:S04]  /*0600*/  ULOP3.LUT UR6, UR7, 0x7, URZ, 0xc0, !UPT ;  /* 0x0000000707067892 */ /* 0x000fc8000f8ec0ff */
[----:B------:R-:W-:-:S03]  /*0610*/  UISETP.NE.AND UP1, UPT, UR6, URZ, UPT ;  /* 0x000000ff0600728c */ /* 0x000fc6000bf25270 */
[----:B------:R-:W-:Y:S08]  /*0620*/  BRA.U !UP0, `(.L_x_59) ;  /* 0x0000000108907547 */ /* 0x000ff0000b800000 */
[----:B------:R-:W0:Y:S01]  /*0630*/  LDC.64 R10, c[0x0][0x380] ;  /* 0x0000e000ff0a7b82 */ /* 0x000e220000000a00 */
[----:B------:R-:W1:Y:S01]  /*0640*/  LDCU.64 UR8, c[0x0][0x380] ;  /* 0x00007000ff0877ac */ /* 0x000e620008000a00 */
[C---:B------:R-:W-:Y:S02]  /*0650*/  IADD3 R3, PT, PT, R8.reuse, UR4, RZ ;  /* 0x0000000408037c10 */ /* 0x040fe4000fffe0ff */
[----:B------:R-:W-:Y:S02]  /*0660*/  IADD3 R6, P0, PT, R8, UR4, RZ ;  /* 0x0000000408067c10 */ /* 0x000fe4000ff1e0ff */
[----:B------:R-:W-:Y:S02]  /*0670*/  IADD3 R13, PT, PT, R9, UR4, RZ ;  /* 0x00000004090d7c10 */ /* 0x000fe4000fffe0ff */
[----:B------:R-:W2:Y:S01]  /*0680*/  LDC.64 R4, c[0x0][0x388] ;  /* 0x0000e200ff047b82 */ /* 0x000ea20000000a00 */
[----:B0-----:R-:W-:Y:S01]  /*0690*/  IMAD.WIDE.U32 R10, R3, 0x4, R10 ;  /* 0x00000004030a7825 */ /* 0x001fe200078e000a */
[----:B------:R-:W-:-:S02]  /*06a0*/  IADD3.X R3, PT, PT, RZ, RZ, RZ, P0, !PT ;  /* 0x000000ffff037210 */ /* 0x000fc400007fe4ff */
[C---:B-1----:R-:W-:Y:S02]  /*06b0*/  LEA R2, P0, R6.reuse, UR8, 0x2 ;  /* 0x0000000806027c11 */ /* 0x042fe4000f8010ff */
[----:B------:R-:W3:Y:S02]  /*06c0*/  LDG.E R15, desc[UR12][R10.64] ;  /* 0x0000000c0a0f7981 */ /* 0x000ee4000c1e1900 */
[----:B------:R-:W-:Y:S01]  /*06d0*/  LEA.HI.X R3, R6, UR9, R3, 0x2, P0 ;  /* 0x0000000906037c11 */ /* 0x000fe200080f1403 */
[----:B--2---:R-:W-:-:S04]  /*06e0*/  IMAD.WIDE R4, R13, 0x4, R4 ;  /* 0x000000040d047825 */ /* 0x004fc800078e0204 */
[----:B------:R-:W2:Y:S04]  /*06f0*/  LDG.E R18, desc[UR12][R2.64+0x4] ;  /* 0x0000040c02127981 */ /* 0x000ea8000c1e1900 */
[----:B------:R-:W3:Y:S04]  /*0700*/  LDG.E R16, desc[UR12][R4.64] ;  /* 0x0000000c04107981 */ /* 0x000ee8000c1e1900 */
[----:B------:R-:W2:Y:S04]  /*0710*/  LDG.E R17, desc[UR12][R4.64+0x4] ;  /* 0x0000040c04117981 */ /* 0x000ea8000c1e1900 */
[----:B------:R-:W4:Y:S04]  /*0720*/  LDG.E R19, desc[UR12][R4.64+0x8] ;  /* 0x0000080c04137981 */ /* 0x000f28000c1e1900 */
        /* <DEDUP_REMOVED lines=11> */
[----:B------:R-:W-:Y:S01]  /*07e0*/  UIADD3 UR4, UPT, UPT, UR4, 0x8, URZ ;  /* 0x0000000804047890 */ /* 0x000fe2000fffe0ff */
[----:B---3--:R-:W-:-:S04]  /*07f0*/  FFMA R15, R15, R16, R14 ;  /* 0x000000100f0f7223 */ /* 0x008fc8000000000e */
[----:B--2---:R-:W-:-:S04]  /*0800*/  FFMA R15, R18, R17, R15 ;  /* 0x00000011120f7223 */ /* 0x004fc8000000000f */
[----:B----4-:R-:W-:-:S04]  /*0810*/  FFMA R15, R20, R19, R15 ;  /* 0x00000013140f7223 */ /* 0x010fc8000000000f */
[----:B-----5:R-:W-:-:S04]  /*0820*/  FFMA R15, R22, R21, R15 ;  /* 0x00000015160f7223 */ /* 0x020fc8000000000f */
[----:B------:R-:W-:-:S04]  /*0830*/  FFMA R15, R24, R23, R15 ;  /* 0x00000017180f7223 */ /* 0x000fc8000000000f */
[----:B------:R-:W-:-:S04]  /*0840*/  FFMA R13, R12, R13, R15 ;  /* 0x0000000d0c0d7223 */ /* 0x000fc8000000000f */
[----:B------:R-:W-:-:S04]  /*0850*/  FFMA R11, R6, R11, R13 ;  /* 0x0000000b060b7223 */ /* 0x000fc8000000000d */
[----:B------:R-:W-:-:S07]  /*0860*/  FFMA R14, R10, R25, R11 ;  /* 0x000000190a0e7223 */ /* 0x000fce000000000b */
.L_x_59:
        /* <DEDUP_REMOVED lines=13> */
[----:B-1----:R-:W-:-:S03]  /*0940*/  LEA R2, P0, R6, UR6, 0x2 ;  /* 0x0000000606027c11 */ /* 0x002fc6000f8010ff */
[----:B------:R-:W3:Y:S01]  /*0950*/  LDG.E R11, desc[UR12][R10.64] ;  /* 0x0000000c0a0b7981 */ /* 0x000ee2000c1e1900 */
        /* <DEDUP_REMOVED lines=8> */
[----:B------:R-:W5:Y:S01]  /*09e0*/  LDG.E R18, desc[UR12][R4.64+0xc] ;  /* 0x00000c0c04127981 */ /* 0x000f62000c1e1900 */
[----:B------:R-:W-:Y:S01]  /*09f0*/  UIADD3 UR4, UPT, UPT, UR4, 0x4, URZ ;  /* 0x0000000404047890 */ /* 0x000fe2000fffe0ff */
[----:B---3--:R-:W-:-:S04]  /*0a00*/  FFMA R6, R11, R6, R14 ;  /* 0x000000060b067223 */ /* 0x008fc8000000000e */
[----:B--2---:R-:W-:-:S04]  /*0a10*/  FFMA R6, R13, R12, R6 ;  /* 0x0000000c0d067223 */ /* 0x004fc80000000006 */
[----:B----4-:R-:W-:-:S04]  /*0a20*/  FFMA R6, R15, R16, R6 ;  /* 0x000000100f067223 */ /* 0x010fc80000000006 */
[----:B-----5:R-:W-:-:S07]  /*0a30*/  FFMA R14, R17, R18, R6 ;  /* 0x00000012110e7223 */ /* 0x020fce0000000006 */
.L_x_60:
[----:B------:R-:W-:Y:S05]  /*0a40*/  BRA.U !UP1, `(.L_x_56) ;  /* 0x0000000109507547 */ /* 0x000fea000b800000 */
[----:B------:R-:W0:Y:S01]  /*0a50*/  LDC.64 R4, c[0x0][0x380] ;  /* 0x0000e000ff047b82 */ /* 0x000e220000000a00 */
[----:B------:R-:W-:Y:S01]  /*0a60*/  IADD3 R11, PT, PT, R8, UR4, RZ ;  /* 0x00000004080b7c10 */ /* 0x000fe2000fffe0ff */
[----:B------:R-:W-:-:S06]  /*0a70*/  UIADD3 UR5, UPT, UPT, -UR5, URZ, URZ ;  /* 0x000000ff05057290 */ /* 0x000fcc000fffe1ff */
[----:B------:R-:W1:Y:S01]  /*0a80*/  LDC.64 R2, c[0x0][0x388] ;  /* 0x0000e200ff027b82 */ /* 0x000e620000000a00 */
[----:B0-----:R-:W-:Y:S01]  /*0a90*/  IMAD.WIDE.U32 R4, R11, 0x4, R4 ;  /* 0x000000040b047825 */ /* 0x001fe200078e0004 */
[----:B------:R-:W-:Y:S02]  /*0aa0*/  IADD3 R11, PT, PT, R9, UR4, RZ ;  /* 0x00000004090b7c10 */ /* 0x000fe4000fffe0ff */
[----:B------:R-:W-:Y:S02]  /*0ab0*/  MOV R6, R4 ;  /* 0x0000000400067202 */ /* 0x000fe40000000f00 */
[----:B------:R-:W-:-:S07]  /*0ac0*/  MOV R13, R5 ;  /* 0x00000005000d7202 */ /* 0x000fce0000000f00 */
.L_x_61:
[----:B-1----:R-:W-:Y:S01]  /*0ad0*/  IMAD.WIDE R4, R11, 0x4, R2 ;  /* 0x000000040b047825 */ /* 0x002fe200078e0202 */
[----:B------:R-:W-:Y:S02]  /*0ae0*/  MOV R9, R13 ;  /* 0x0000000d00097202 */ /* 0x000fe40000000f00 */
[----:B------:R-:W-:-:S03]  /*0af0*/  MOV R8, R6 ;  /* 0x0000000600087202 */ /* 0x000fc60000000f00 */
[----:B------:R-:W2:Y:S04]  /*0b00*/  LDG.E R4, desc[UR12][R4.64] ;  /* 0x0000000c04047981 */ /* 0x000ea8000c1e1900 */
[----:B------:R-:W2:Y:S01]  /*0b10*/  LDG.E R9, desc[UR12][R8.64] ;  /* 0x0000000c08097981 */ /* 0x000ea2000c1e1900 */
[----:B------:R-:W-:Y:S01]  /*0b20*/  UIADD3 UR5, UPT, UPT, UR5, 0x1, URZ ;  /* 0x0000000105057890 */ /* 0x000fe2000fffe0ff */
[----:B------:R-:W-:Y:S02]  /*0b30*/  IADD3 R6, P0, PT, R6, 0x4, RZ ;  /* 0x0000000406067810 */ /* 0x000fe40007f1e0ff */
[----:B------:R-:W-:Y:S01]  /*0b40*/  IADD3 R11, PT, PT, R11, 0x1, RZ ;  /* 0x000000010b0b7810 */ /* 0x000fe20007ffe0ff */
[----:B------:R-:W-:Y:S01]  /*0b50*/  UISETP.NE.AND UP0, UPT, UR5, URZ, UPT ;  /* 0x000000ff0500728c */ /* 0x000fe2000bf05270 */
[----:B------:R-:W-:Y:S01]  /*0b60*/  IADD3.X R13, PT, PT, RZ, R13, RZ, P0, !PT ;  /* 0x0000000dff0d7210 */ /* 0x000fe200007fe4ff */
[----:B--2---:R-:W-:-:S07]  /*0b70*/  FFMA R14, R9, R4, R14 ;  /* 0x00000004090e7223 */ /* 0x004fce000000000e */
[----:B------:R-:W-:Y:S05]  /*0b80*/  BRA.U UP0, `(.L_x_61) ;  /* 0xfffffffd00d07547 */ /* 0x000fea000b83ffff */
.L_x_56:
[----:B------:R-:W0:Y:S01]  /*0b90*/  LDC.64 R2, c[0x0][0x390] ;  /* 0x0000e400ff027b82 */ /* 0x000e220000000a00 */
[----:B------:R-:W-:Y:S01]  /*0ba0*/  IMAD R7, R7, UR11, R0 ;  /* 0x0000000b07077c24 */ /* 0x000fe2000f8e0200 */
[----:B------:R-:W1:Y:S01]  /*0bb0*/  LDCU UR4, c[0x0][0x3a8] ;  /* 0x00007500ff0477ac */ /* 0x000e620008000800 */
[----:B------:R-:W2:Y:S02]  /*0bc0*/  LDCU UR5, c[0x0][0x3a4] ;  /* 0x00007480ff0577ac */ /* 0x000ea40008000800 */
[----:B0-----:R-:W-:-:S05]  /*0bd0*/  IMAD.WIDE R2, R7, 0x4, R2 ;  /* 0x0000000407027825 */ /* 0x001fca00078e0202 */
[----:B------:R-:W1:Y:S02]  /*0be0*/  LDG.E R0, desc[UR12][R2.64] ;  /* 0x0000000c02007981 */ /* 0x000e64000c1e1900 */
[----:B-1----:R-:W-:-:S04]  /*0bf0*/  FMUL R5, R0, UR4 ;  /* 0x0000000400057c20 */ /* 0x002fc80008400000 */
[----:B--2---:R-:W-:-:S05]  /*0c00*/  FFMA R5, R14, UR5, R5 ;  /* 0x000000050e057c23 */ /* 0x004fca0008000005 */
[----:B------:R-:W-:Y:S01]  /*0c10*/  STG.E desc[UR12][R2.64], R5 ;  /* 0x0000000502007986 */ /* 0x000fe2000c10190c */
[----:B------:R-:W-:Y:S05]  /*0c20*/  EXIT ;  /* 0x000000000000794d */ /* 0x000fea0003800000 */
.L_x_62:
        /* <DEDUP_REMOVED lines=13> */
.L_x_99:


//--------------------- .text.masked_softmax_kernel --------------------------
	.section	.text.masked_softmax_kernel,"ax",@progbits
	.align	128
        .global         masked_softmax_kernel
        .type           masked_softmax_kernel,@function
        .size           masked_softmax_kernel,(.L_x_95 - masked_softmax_kernel)
        .other          masked_softmax_kernel,@"STO_CUDA_ENTRY STV_DEFAULT"
masked_softmax_kernel:
.text.masked_softmax_kernel:
[----:B------:R-:W-:Y:S08]  /*0000*/  LDC R1, c[0x0][0x37c] ;  /* 0x0000df00ff017b82 */ /* 0x000ff00000000800 */
[----:B------:R-:W0:Y:S01]  /*0010*/  LDC R7, c[0x0][0x38c] ;  /* 0x0000e300ff077b82 */ /* 0x000e220000000800 */
[----:B------:R-:W1:Y:S01]  /*0020*/  S2R R2, SR_CTAID.X ;  /* 0x0000000000027919 */ /* 0x000e620000002500 */
[----:B------:R-:W2:Y:S01]  /*0030*/  LDCU UR4, c[0x0][0x390] ;  /* 0x00007200ff0477ac */ /* 0x000ea20008000800 */
[----:B------:R-:W-:Y:S01]  /*0040*/  BSSY.RECONVERGENT B0, `(.L_x_63) ;  /* 0x0000027000007945 */ /* 0x000fe20003800200 */
[----:B------:R-:W3:Y:S01]  /*0050*/  LDCU UR6, c[0x0][0x360] ;  /* 0x00006c00ff0677ac */ /* 0x000ee20008000800 */
[----:B------:R-:W4:Y:S01]  /*0060*/  LDCU.64 UR8, c[0x0][0x358] ;  /* 0x00006b00ff0877ac */ /* 0x000f220008000a00 */
[----:B0-----:R-:W-:-:S04]  /*0070*/  IABS R3, R7 ;  /* 0x0000000700037213 */ /* 0x001fc80000000000 */
[----:B------:R-:W0:Y:S01]  /*0080*/  I2F.RP R0, R3 ;  /* 0x0000000300007306 */ /* 0x000e220000209400 */
[----:B-1----:R-:W-:-:S07]  /*0090*/  ISETP.GE.AND P2, PT, R2, RZ, PT ;  /* 0x000000ff0200720c */ /* 0x002fce0003f46270 */
[----:B0-----:R-:W0:Y:S02]  /*00a0*/  MUFU.RCP R0, R0 ;  /* 0x0000000000007308 */ /* 0x001e240000001000 */
[----:B0-----:R-:W-:-:S06]  /*00b0*/  VIADD R4, R0, 0xffffffe ;  /* 0x0ffffffe00047836 */ /* 0x001fcc0000000000 */
[----:B------:R0:W1:Y:S02]  /*00c0*/  F2I.FTZ.U32.TRUNC.NTZ R5, R4 ;  /* 0x0000000400057305 */ /* 0x000064000021f000 */
[----:B0-----:R-:W-:Y:S02]  /*00d0*/  IMAD.MOV.U32 R4, RZ, RZ, RZ ;  /* 0x000000ffff047224 */ /* 0x001fe400078e00ff */
[----:B-1----:R-:W-:-:S04]  /*00e0*/  IMAD.MOV R6, RZ, RZ, -R5 ;  /* 0x000000ffff067224 */ /* 0x002fc800078e0a05 */
[----:B------:R-:W-:Y:S01]  /*00f0*/  IMAD R9, R6, R3, RZ ;  /* 0x0000000306097224 */ /* 0x000fe200078e02ff */
[----:B------:R-:W-:-:S03]  /*0100*/  IABS R6, R2 ;  /* 0x0000000200067213 */ /* 0x000fc60000000000 */
[----:B------:R-:W-:Y:S02]  /*0110*/  IMAD.HI.U32 R5, R5, R9, R4 ;  /* 0x0000000905057227 */ /* 0x000fe400078e0004 */
[----:B------:R-:W0:Y:S04]  /*0120*/  S2R R9, SR_TID.X ;  /* 0x0000000000097919 */ /* 0x000e280000002100 */
[----:B------:R-:W-:-:S04]  /*0130*/  IMAD.HI.U32 R5, R5, R6, RZ ;  /* 0x0000000605057227 */ /* 0x000fc800078e00ff */
[----:B------:R-:W-:-:S04]  /*0140*/  IMAD.MOV R5, RZ, RZ, -R5 ;  /* 0x000000ffff057224 */ /* 0x000fc800078e0a05 */
[----:B------:R-:W-:-:S05]  /*0150*/  IMAD R0, R3, R5, R6 ;  /* 0x0000000503007224 */ /* 0x000fca00078e0206 */
[----:B------:R-:W-:-:S13]  /*0160*/  ISETP.GT.U32.AND P0, PT, R3, R0, PT ;  /* 0x000000000300720c */ /* 0x000fda0003f04070 */
[----:B------:R-:W-:Y:S01]  /*0170*/  @!P0 IMAD.IADD R0, R0, 0x1, -R3 ;  /* 0x0000000100008824 */ /* 0x000fe200078e0a03 */
[----:B------:R-:W-:-:S04]  /*0180*/  ISETP.NE.AND P0, PT, R7, RZ, PT ;  /* 0x000000ff0700720c */ /* 0x000fc80003f05270 */
[----:B------:R-:W-:-:S13]  /*0190*/  ISETP.GT.U32.AND P1, PT, R3, R0, PT ;  /* 0x000000000300720c */ /* 0x000fda0003f24070 */
[----:B------:R-:W-:-:S05]  /*01a0*/  @!P1 IMAD.IADD R0, R0, 0x1, -R3 ;  /* 0x0000000100009824 */ /* 0x000fca00078e0a03 */
[----:B------:R-:W-:Y:S02]  /*01b0*/  @!P2 IADD3 R0, PT, PT, -R0, RZ, RZ ;  /* 0x000000ff0000a210 */ /* 0x000fe40007ffe1ff */
[----:B------:R-:W-:-:S04]  /*01c0*/  @!P0 LOP3.LUT R0, RZ, R7, RZ, 0x33, !PT ;  /* 0x00000007ff008212 */ /* 0x000fc800078e33ff */
[----:B--2---:R-:W-:Y:S01]  /*01d0*/  IADD3 R8, PT, PT, R0, UR4, -R7 ;  /* 0x0000000400087c10 */ /* 0x004fe2000fffe807 */
[----:B------:R-:W-:-:S03]  /*01e0*/  IMAD.MOV.U32 R0, RZ, RZ, -0x800001 ;  /* 0xff7fffffff007424 */ /* 0x000fc600078e00ff */
[----:B0-----:R-:W-:-:S13]  /*01f0*/  ISETP.GT.AND P0, PT, R9, R8, PT ;  /* 0x000000080900720c */ /* 0x001fda0003f04270 */
[----:B---34-:R-:W-:Y:S05]  /*0200*/  @P0 BRA `(.L_x_64) ;  /* 0x0000000000280947 */ /* 0x018fea0003800000 */
[----:B------:R-:W0:Y:S01]  /*0210*/  LDC.64 R6, c[0x0][0x380] ;  /* 0x0000e000ff067b82 */ /* 0x000e220000000a00 */
[----:B------:R-:W-:Y:S02]  /*0220*/  IMAD.MOV.U32 R0, RZ, RZ, -0x800001 ;  /* 0xff7fffffff007424 */ /* 0x000fe400078e00ff */
[----:B------:R-:W-:-:S07]  /*0230*/  IMAD.MOV.U32 R3, RZ, RZ, R9 ;  /* 0x000000ffff037224 */ /* 0x000fce00078e0009 */
.L_x_65:
[----:B------:R-:W-:-:S04]  /*0240*/  IMAD R5, R2, UR4, R3 ;  /* 0x0000000402057c24 */ /* 0x000fc8000f8e0203 */
[----:B0-----:R-:W-:-:S06]  /*0250*/  IMAD.WIDE R4, R5, 0x4, R6 ;  /* 0x0000000405047825 */ /* 0x001fcc00078e0206 */
[----:B------:R-:W2:Y:S01]  /*0260*/  LDG.E R5, desc[UR8][R4.64] ;  /* 0x0000000804057981 */ /* 0x000ea2000c1e1900 */
[----:B------:R-:W-:-:S05]  /*0270*/  VIADD R3, R3, UR6 ;  /* 0x0000000603037c36 */ /* 0x000fca0008000000 */
[----:B------:R-:W-:Y:S02]  /*0280*/  ISETP.GT.AND P0, PT, R3, R8, PT ;  /* 0x000000080300720c */ /* 0x000fe40003f04270 */
[----:B--2---:R-:W-:-:S11]  /*0290*/  FMNMX R0, R5, R0, !PT ;  /* 0x0000000005007209 */ /* 0x004fd60007800000 */
[----:B------:R-:W-:Y:S05]  /*02a0*/  @!P0 BRA `(.L_x_65) ;  /* 0xfffffffc00e48947 */ /* 0x000fea000383ffff */
.L_x_64:
[----:B------:R-:W-:Y:S05]  /*02b0*/  BSYNC.RECONVERGENT B0 ;  /* 0x0000000000007941 */ /* 0x000fea0003800200 */
.L_x_63:
[----:B------:R-:W0:Y:S01]  /*02c0*/  S2UR UR5, SR_CgaCtaId ;  /* 0x00000000000579c3 */ /* 0x000e220000008800 */
[----:B------:R-:W-:Y:S01]  /*02d0*/  UMOV UR4, 0x400 ;  /* 0x0000040000047882 */ /* 0x000fe20000000000 */
[----:B------:R-:W-:Y:S02]  /*02e0*/  UISETP.GE.U32.AND UP0, UPT, UR6, 0x2, UPT ;  /* 0x000000020600788c */ /* 0x000fe4000bf06070 */
[----:B0-----:R-:W-:-:S06]  /*02f0*/  ULEA UR4, UR5, UR4, 0x18 ;  /* 0x0000000405047291 */ /* 0x001fcc000f8ec0ff */
[----:B------:R-:W-:-:S05]  /*0300*/  LEA R5, R9, UR4, 0x2 ;  /* 0x0000000409057c11 */ /* 0x000fca000f8e10ff */
[----:B------:R0:W-:Y:S01]  /*0310*/  STS [R5], R0 ;  /* 0x0000000005007388 */ /* 0x0001e20000000800 */
[----:B------:R-:W-:Y:S06]  /*0320*/  BAR.SYNC.DEFER_BLOCKING 0x0 ;  /* 0x0000000000007b1d */ /* 0x000fec0000010000 */
[----:B------:R-:W-:Y:S05]  /*0330*/  BRA.U !UP0, `(.L_x_66) ;  /* 0x0000000108307547 */ /* 0x000fea000b800000 */
[----:B0-----:R-:W-:-:S07]  /*0340*/  IMAD.U32 R0, RZ, RZ, UR6 ;  /* 0x00000006ff007e24 */ /* 0x001fce000f8e00ff */
.L_x_67:
[----:B------:R-:W-:-:S04]  /*0350*/  SHF.R.U32.HI R6, RZ, 0x1, R0 ;  /* 0x00000001ff067819 */ /* 0x000fc80000011600 */
[----:B------:R-:W-:-:S13]  /*0360*/  ISETP.GE.U32.AND P0, PT, R9, R6, PT ;  /* 0x000000060900720c */ /* 0x000fda0003f06070 */
[----:B------:R-:W-:Y:S01]  /*0370*/  @!P0 LEA R4, R6, R5, 0x2 ;  /* 0x0000000506048211 */ /* 0x000fe200078e10ff */
[----:B------:R-:W-:Y:S05]  /*0380*/  @!P0 LDS R3, [R5] ;  /* 0x0000000005038984 */ /* 0x000fea0000000800 */
[----:B------:R-:W0:Y:S02]  /*0390*/  @!P0 LDS R4, [R4] ;  /* 0x0000000004048984 */ /* 0x000e240000000800 */
[----:B0-----:R-:W-:-:S05]  /*03a0*/  @!P0 FMNMX R3, R3, R4, !PT ;  /* 0x0000000403038209 */ /* 0x001fca0007800000 */
[----:B------:R1:W-:Y:S01]  /*03b0*/  @!P0 STS [R5], R3 ;  /* 0x0000000305008388 */ /* 0x0003e20000000800 */
[----:B------:R-:W-:Y:S01]  /*03c0*/  BAR.SYNC.DEFER_BLOCKING 0x0 ;  /* 0x0000000000007b1d */ /* 0x000fe20000010000 */
[----:B------:R-:W-:Y:S01]  /*03d0*/  ISETP.GT.U32.AND P0, PT, R0, 0x3, PT ;  /* 0x000000030000780c */ /* 0x000fe20003f04070 */
[----:B------:R-:W-:-:S12]  /*03e0*/  IMAD.MOV.U32 R0, RZ, RZ, R6 ;  /* 0x000000ffff007224 */ /* 0x000fd800078e0006 */
[----:B-1----:R-:W-:Y:S05]  /*03f0*/  @P0 BRA `(.L_x_67) ;  /* 0xfffffffc00d40947 */ /* 0x002fea000383ffff */
.L_x_66:
[----:B------:R-:W1:Y:S01]  /*0400*/  S2UR UR5, SR_CgaCtaId ;  /* 0x00000000000579c3 */ /* 0x000e620000008800 */
[----:B------:R-:W-:Y:S01]  /*0410*/  UMOV UR4, 0x400 ;  /* 0x0000040000047882 */ /* 0x000fe20000000000 */
[----:B------:R-:W-:Y:S01]  /*0420*/  ISETP.GT.AND P0, PT, R9, R8, PT ;  /* 0x000000080900720c */ /* 0x000fe20003f04270 */
[----:B------:R-:W-:Y:S01]  /*0430*/  BSSY.RECONVERGENT B0, `(.L_x_68) ;  /* 0x000001d000007945 */ /* 0x000fe20003800200 */
[----:B------:R-:W-:Y:S01]  /*0440*/  IMAD.MOV.U32 R3, RZ, RZ, RZ ;  /* 0x000000ffff037224 */ /* 0x000fe200078e00ff */
[----:B-1----:R-:W-:Y:S01]  /*0450*/  ULEA UR4, UR5, UR4, 0x18 ;  /* 0x0000000405047291 */ /* 0x002fe2000f8ec0ff */
[----:B------:R-:W1:Y:S08]  /*0460*/  LDCU UR5, c[0x0][0x390] ;  /* 0x00007200ff0577ac */ /* 0x000e700008000800 */
[----:B0-----:R-:W0:Y:S01]  /*0470*/  LDS R0, [UR4] ;  /* 0x00000004ff007984 */ /* 0x001e220008000800 */
[----:B------:R-:W-:Y:S06]  /*0480*/  BAR.SYNC.DEFER_BLOCKING 0x0 ;  /* 0x0000000000007b1d */ /* 0x000fec0000010000 */
[----:B------:R-:W-:Y:S05]  /*0490*/  @P0 BRA `(.L_x_69) ;  /* 0x0000000000580947 */ /* 0x000fea0003800000 */
[----:B------:R-:W2:Y:S01]  /*04a0*/  LDC.64 R4, c[0x0][0x380] ;  /* 0x0000e000ff047b82 */ /* 0x000ea20000000a00 */
[----:B------:R-:W-:Y:S02]  /*04b0*/  IMAD.MOV.U32 R3, RZ, RZ, RZ ;  /* 0x000000ffff037224 */ /* 0x000fe400078e00ff */
[----:B------:R-:W-:-:S07]  /*04c0*/  IMAD.MOV.U32 R11, RZ, RZ, R9 ;  /* 0x000000ffff0b7224 */ /* 0x000fce00078e0009 */
.L_x_70:
[----:B-1-3--:R-:W-:-:S04]  /*04d0*/  IMAD R7, R2, UR5, R11 ;  /* 0x0000000502077c24 */ /* 0x00afc8000f8e020b */
[----:B--2---:R-:W-:-:S05]  /*04e0*/  IMAD.WIDE R6, R7, 0x4, R4 ;  /* 0x0000000407067825 */ /* 0x004fca00078e0204 */
[----:B------:R-:W0:Y:S01]  /*04f0*/  LDG.E R13, desc[UR8][R6.64] ;  /* 0x00000008060d7981 */ /* 0x000e22000c1e1900 */
[----:B------:R-:W-:Y:S02]  /*0500*/  HFMA2 R15, -RZ, RZ, 3.7421875, 0 ;  /* 0x437c0000ff0f7431 */ /* 0x000fe400000001ff */
[----:B------:R-:W-:Y:S02]  /*0510*/  IMAD.MOV.U32 R10, RZ, RZ, 0x3bbb989d ;  /* 0x3bbb989dff0a7424 */ /* 0x000fe400078e00ff */
[----:B------:R-:W-:-:S05]  /*0520*/  VIADD R11, R11, UR6 ;  /* 0x000000060b0b7c36 */ /* 0x000fca0008000000 */
[----:B------:R-:W-:Y:S01]  /*0530*/  ISETP.GT.AND P0, PT, R11, R8, PT ;  /* 0x000000080b00720c */ /* 0x000fe20003f04270 */
[----:B0-----:R-:W-:-:S04]  /*0540*/  FADD R13, -R0, R13 ;  /* 0x0000000d000d7221 */ /* 0x001fc80000000100 */
[----:B------:R-:W-:-:S04]  /*0550*/  FFMA.SAT R10, R13, R10, 0.5 ;  /* 0x3f0000000d0a7423 */ /* 0x000fc8000000200a */
[----:B------:R-:W-:-:S04]  /*0560*/  FFMA.RM R10, R10, R15, 12582913 ;  /* 0x4b4000010a0a7423 */ /* 0x000fc8000000400f */
[C---:B------:R-:W-:Y:S01]  /*0570*/  FADD R12, R10.reuse, -12583039 ;  /* 0xcb40007f0a0c7421 */ /* 0x040fe20000000000 */
[----:B------:R-:W-:-:S03]  /*0580*/  IMAD.SHL.U32 R10, R10, 0x800000, RZ ;  /* 0x008000000a0a7824 */ /* 0x000fc600078e00ff */
[----:B------:R-:W-:-:S04]  /*0590*/  FFMA R12, R13, 1.4426950216293334961, -R12 ;  /* 0x3fb8aa3b0d0c7823 */ /* 0x000fc8000000080c */
[----:B------:R-:W-:-:S04]  /*05a0*/  FFMA R12, R13, 1.925963033500011079e-08, R12 ;  /* 0x32a570600d0c7823 */ /* 0x000fc8000000000c */
[----:B------:R-:W0:Y:S02]  /*05b0*/  MUFU.EX2 R13, R12 ;  /* 0x0000000c000d7308 */ /* 0x000e240000000800 */
[----:B0-----:R-:W-:-:S04]  /*05c0*/  FMUL R10, R10, R13 ;  /* 0x0000000d0a0a7220 */ /* 0x001fc80000400000 */
[----:B------:R-:W-:Y:S01]  /*05d0*/  FADD R3, R10, R3 ;  /* 0x000000030a037221 */ /* 0x000fe20000000000 */
[----:B------:R3:W-:Y:S01]  /*05e0*/  STG.E desc[UR8][R6.64], R10 ;  /* 0x0000000a06007986 */ /* 0x0007e2000c101908 */
[----:B------:R-:W-:Y:S05]  /*05f0*/  @!P0 BRA `(.L_x_70) ;  /* 0xfffffffc00b48947 */ /* 0x000fea000383ffff */
.L_x_69:
[----:B-1----:R-:W-:Y:S05]  /*0600*/  BSYNC.RECONVERGENT B0 ;  /* 0x0000000000007941 */ /* 0x002fea0003800200 */
.L_x_68:
[----:B------:R-:W-:Y:S02]  /*0610*/  ULEA UR4, UR6, UR4, 0x2 ;  /* 0x0000000406047291 */ /* 0x000fe4000f8e10ff */
[----:B------:R-:W-:-:S04]  /*0620*/  UISETP.GE.U32.AND UP0, UPT, UR6, 0x2, UPT ;  /* 0x000000020600788c */ /* 0x000fc8000bf06070 */
[----:B------:R-:W-:-:S05]  /*0630*/  LEA R5, R9, UR4, 0x2 ;  /* 0x0000000409057c11 */ /* 0x000fca000f8e10ff */
[----:B------:R1:W-:Y:S01]  /*0640*/  STS [R5], R3 ;  /* 0x0000000305007388 */ /* 0x0003e20000000800 */
[----:B------:R-:W-:Y:S06]  /*0650*/  BAR.SYNC.DEFER_BLOCKING 0x0 ;  /* 0x0000000000007b1d */ /* 0x000fec0000010000 */
[----:B------:R-:W-:Y:S05]  /*0660*/  BRA.U !UP0, `(.L_x_71) ;  /* 0x0000000108307547 */ /* 0x000fea000b800000 */
[----:B0-----:R-:W-:-:S07]  /*0670*/  IMAD.U32 R0, RZ, RZ, UR6 ;  /* 0x00000006ff007e24 */ /* 0x001fce000f8e00ff */
.L_x_72:
[----:B---3--:R-:W-:-:S04]  /*0680*/  SHF.R.U32.HI R6, RZ, 0x1, R0 ;  /* 0x00000001ff067819 */ /* 0x008fc80000011600 */
[----:B------:R-:W-:-:S13]  /*0690*/  ISETP.GE.U32.AND P0, PT, R9, R6, PT ;  /* 0x000000060900720c */ /* 0x000fda0003f06070 */
[----:B-1----:R-:W-:Y:S01]  /*06a0*/  @!P0 IMAD R3, R6, 0x4, R5 ;  /* 0x0000000406038824 */ /* 0x002fe200078e0205 */
[----:B------:R-:W-:Y:S05]  /*06b0*/  @!P0 LDS R4, [R5] ;  /* 0x0000000005048984 */ /* 0x000fea0000000800 */
[----:B------:R-:W0:Y:S02]  /*06c0*/  @!P0 LDS R3, [R3] ;  /* 0x0000000003038984 */ /* 0x000e240000000800 */
[----:B0-----:R-:W-:-:S05]  /*06d0*/  @!P0 FADD R4, R3, R4 ;  /* 0x0000000403048221 */ /* 0x001fca0000000000 */
[----:B------:R2:W-:Y:S01]  /*06e0*/  @!P0 STS [R5], R4 ;  /* 0x0000000405008388 */ /* 0x0005e20000000800 */
[----:B------:R-:W-:Y:S01]  /*06f0*/  BAR.SYNC.DEFER_BLOCKING 0x0 ;  /* 0x0000000000007b1d */ /* 0x000fe20000010000 */
[----:B------:R-:W-:Y:S01]  /*0700*/  ISETP.GT.U32.AND P0, PT, R0, 0x3, PT ;  /* 0x000000030000780c */ /* 0x000fe20003f04070 */
[----:B------:R-:W-:-:S12]  /*0710*/  IMAD.MOV.U32 R0, RZ, RZ, R6 ;  /* 0x000000ffff007224 */ /* 0x000fd800078e0006 */
[----:B--2---:R-:W-:Y:S05]  /*0720*/  @P0 BRA `(.L_x_72) ;  /* 0xfffffffc00d40947 */ /* 0x004fea000383ffff */
.L_x_71:
[----:B-1----:R-:W1:Y:S01]  /*0730*/  LDS R3, [UR4] ;  /* 0x00000004ff037984 */ /* 0x002e620008000800 */
[----:B------:R-:W2:Y:S01]  /*0740*/  LDCU UR4, c[0x0][0x390] ;  /* 0x00007200ff0477ac */ /* 0x000ea20008000800 */
[----:B------:R-:W4:Y:S01]  /*0750*/  LDC.64 R4, c[0x0][0x380] ;  /* 0x0000e000ff047b82 */ /* 0x000f220000000a00 */
[----:B------:R-:W0:Y:S07]  /*0760*/  LDCU UR5, c[0x0][0x390] ;  /* 0x00007200ff0577ac */ /* 0x000e2e0008000800 */
[----:B------:R-:W-:Y:S01]  /*0770*/  BAR.SYNC.DEFER_BLOCKING 0x0 ;  /* 0x0000000000007b1d */ /* 0x000fe20000010000 */
[----:B--2---:R-:W-:-:S13]  /*0780*/  ISETP.GE.AND P0, PT, R9, UR4, PT ;  /* 0x0000000409007c0c */ /* 0x004fda000bf06270 */
[----:B0-----:R-:W-:Y:S05]  /*0790*/  @P0 EXIT ;  /* 0x000000000000094d */ /* 0x001fea0003800000 */
.L_x_78:
[----:B------:R-:W-:Y:S01]  /*07a0*/  ISETP.GT.AND P0, PT, R9, R8, PT ;  /* 0x000000080900720c */ /* 0x000fe20003f04270 */
[----:B------:R-:W-:-:S12]  /*07b0*/  BSSY.RECONVERGENT B0, `(.L_x_73) ;  /* 0x0000017000007945 */ /* 0x000fd80003800200 */
[----:B0-2---:R-:W-:Y:S05]  /*07c0*/  @P0 BRA `(.L_x_74) ;  /* 0x0000000000480947 */ /* 0x005fea0003800000 */
[----:B---3--:R-:W-:-:S04]  /*07d0*/  IMAD R7, R2, UR5, R9 ;  /* 0x0000000502077c24 */ /* 0x008fc8000f8e0209 */
[----:B----4-:R-:W-:-:S05]  /*07e0*/  IMAD.WIDE R6, R7, 0x4, R4 ;  /* 0x0000000407067825 */ /* 0x010fca00078e0204 */
[----:B------:R-:W2:Y:S01]  /*07f0*/  LDG.E R0, desc[UR8][R6.64] ;  /* 0x0000000806007981 */ /* 0x000ea2000c1e1900 */
[----:B-1----:R-:W0:Y:S01]  /*0800*/  MUFU.RCP R10, R3 ;  /* 0x00000003000a7308 */ /* 0x002e220000001000 */
[----:B------:R-:W-:Y:S01]  /*0810*/  BSSY.RECONVERGENT B1, `(.L_x_75) ;  /* 0x000000b000017945 */ /* 0x000fe20003800200 */
[----:B0-----:R-:W-:-:S04]  /*0820*/  FFMA R11, -R3, R10, 1 ;  /* 0x3f800000030b7423 */ /* 0x001fc8000000010a */
[----:B------:R-:W-:Y:S02]  /*0830*/  FFMA R11, R10, R11, R10 ;  /* 0x0000000b0a0b7223 */ /* 0x000fe4000000000a */
[----:B--2---:R-:W0:Y:S02]  /*0840*/  FCHK P0, R0, R3 ;  /* 0x0000000300007302 */ /* 0x004e240000000000 */
[----:B------:R-:W-:-:S04]  /*0850*/  FFMA R10, R0, R11, RZ ;  /* 0x0000000b000a7223 */ /* 0x000fc800000000ff */
[----:B------:R-:W-:-:S04]  /*0860*/  FFMA R12, -R3, R10, R0 ;  /* 0x0000000a030c7223 */ /* 0x000fc80000000100 */
[----:B------:R-:W-:Y:S01]  /*0870*/  FFMA R11, R11, R12, R10 ;  /* 0x0000000c0b0b7223 */ /* 0x000fe2000000000a */
[----:B0-----:R-:W-:Y:S06]  /*0880*/  @!P0 BRA `(.L_x_76) ;  /* 0x00000000000c8947 */ /* 0x001fec0003800000 */
[----:B------:R-:W-:-:S07]  /*0890*/  MOV R10, 0x8b0 ;  /* 0x000008b0000a7802 */ /* 0x000fce0000000f00 */
[----:B------:R-:W-:Y:S05]  /*08a0*/  CALL.REL.NOINC `($__internal_4_$__cuda_sm3x_div_rn_noftz_f32_slowpath) ;  /* 0x0000000000307944 */ /* 0x000fea0003c00000 */
[----:B------:R-:W-:-:S07]  /*08b0*/  MOV R11, R0 ;  /* 0x00000000000b7202 */ /* 0x000fce0000000f00 */
.L_x_76:
[----:B------:R-:W-:Y:S05]  /*08c0*/  BSYNC.RECONVERGENT B1 ;  /* 0x0000000000017941 */ /* 0x000fea0003800200 */
.L_x_75:
[----:B------:R0:W-:Y:S01]  /*08d0*/  STG.E desc[UR8][R6.64], R11 ;  /* 0x0000000b06007986 */ /* 0x0001e2000c101908 */
[----:B------:R-:W-:Y:S05]  /*08e0*/  BRA `(.L_x_77) ;  /* 0x00000000000c7947 */ /* 0x000fea0003800000 */
.L_x_74:
[----:B---3--:R-:W-:-:S04]  /*08f0*/  IMAD R7, R2, UR5, R9 ;  /* 0x0000000502077c24 */ /* 0x008fc8000f8e0209 */
[----:B----4-:R-:W-:-:S05]  /*0900*/  IMAD.WIDE R6, R7, 0x4, R4 ;  /* 0x0000000407067825 */ /* 0x010fca00078e0204 */
[----:B------:R2:W-:Y:S02]  /*0910*/  STG.E desc[UR8][R6.64], RZ ;  /* 0x000000ff06007986 */ /* 0x0005e4000c101908 */
.L_x_77:
[----:B------:R-:W-:Y:S05]  /*0920*/  BSYNC.RECONVERGENT B0 ;  /* 0x0000000000007941 */ /* 0x000fea0003800200 */
.L_x_73:
[----:B------:R-:W-:-:S05]  /*0930*/  VIADD R9, R9, UR6 ;  /* 0x0000000609097c36 */ /* 0x000fca0008000000 */
[----:B------:R-:W-:-:S13]  /*0940*/  ISETP.GE.AND P0, PT, R9, UR5, PT ;  /* 0x0000000509007c0c */ /* 0x000fda000bf06270 */
[----:B------:R-:W-:Y:S05]  /*0950*/  @!P0 BRA `(.L_x_78) ;  /* 0xfffffffc00908947 */ /* 0x000fea000383ffff */
[----:B------:R-:W-:Y:S05]  /*0960*/  EXIT ;  /* 0x000000000000794d */ /* 0x000fea0003800000 */
        .weak           $__internal_4_$__cuda_sm3x_div_rn_noftz_f32_slowpath
        .type           $__internal_4_$__cuda_sm3x_div_rn_noftz_f32_slowpath,@function
        .size           $__internal_4_$__cuda_sm3x_div_rn_noftz_f32_slowpath,(.L_x_95 - $__internal_4_$__cuda_sm3x_div_rn_noftz_f32_slowpath)
$__internal_4_$__cuda_sm3x_div_rn_noftz_f32_slowpath:
[--C-:B------:R-:W-:Y:S01]  /*0970*/  SHF.R.U32.HI R12, RZ, 0x17, R3.reuse ;  /* 0x00000017ff0c7819 */ /* 0x100fe20000011603 */
[----:B------:R-:W-:Y:S01]  /*0980*/  BSSY.RECONVERGENT B2, `(.L_x_79) ;  /* 0x0000064000027945 */ /* 0x000fe20003800200 */
[--C-:B------:R-:W-:Y:S01]  /*0990*/  SHF.R.U32.HI R11, RZ, 0x17, R0.reuse ;  /* 0x00000017ff0b7819 */ /* 0x100fe20000011600 */
[----:B------:R-:W-:Y:S01]  /*09a0*/  IMAD.MOV.U32 R13, RZ, RZ, R0 ;  /* 0x000000ffff0d7224 */ /* 0x000fe200078e0000 */
[----:B------:R-:W-:Y:S01]  /*09b0*/  LOP3.LUT R12, R12, 0xff, RZ, 0xc0, !PT ;  /* 0x000000ff0c0c7812 */ /* 0x000fe200078ec0ff */
[----:B------:R-:W-:Y:S01]  /*09c0*/  IMAD.MOV.U32 R14, RZ, RZ, R3 ;  /* 0x000000ffff0e7224 */ /* 0x000fe200078e0003 */
[----:B------:R-:W-:-:S03]  /*09d0*/  LOP3.LUT R18, R11, 0xff, RZ, 0xc0, !PT ;  /* 0x000000ff0b127812 */ /* 0x000fc600078ec0ff */
[----:B------:R-:W-:Y:S02]  /*09e0*/  VIADD R15, R12, 0xffffffff ;  /* 0xffffffff0c0f7836 */ /* 0x000fe40000000000 */
[----:B------:R-:W-:-:S03]  /*09f0*/  VIADD R16, R18, 0xffffffff ;  /* 0xffffffff12107836 */ /* 0x000fc60000000000 */
        /* <DEDUP_REMOVED lines=22> */
[----:B------:R-:W-:Y:S02]  /*0b60*/  @P0 IMAD.MOV.U32 R11, RZ, RZ, RZ ;  /* 0x000000ffff0b0224 */ /* 0x000fe400078e00ff */
[----:B------:R-:W-:Y:S01]  /*0b70*/  @!P0 FFMA R13, R0, 1.84467440737095516160e+19, RZ ;  /* 0x5f800000000d8823 */ /* 0x000fe200000000ff */
[----:B------:R-:W-:Y:S02]  /*0b80*/  @!P0 IMAD.MOV.U32 R11, RZ, RZ, -0x40 ;  /* 0xffffffc0ff0b8424 */ /* 0x000fe400078e00ff */
[----:B------:R-:W-:Y:S02]  /*0b90*/  @!P1 FFMA R14, R3, 1.84467440737095516160e+19, RZ ;  /* 0x5f800000030e9823 */ /* 0x000fe400000000ff */
[----:B------:R-:W-:-:S07]  /*0ba0*/  @!P1 VIADD R11, R11, 0x40 ;  /* 0x000000400b0b9836 */ /* 0x000fce0000000000 */
.L_x_80:
[----:B------:R-:W-:Y:S01]  /*0bb0*/  LEA R15, R12, 0xc0800000, 0x17 ;  /* 0xc08000000c0f7811 */ /* 0x000fe200078eb8ff */
[----:B------:R-:W-:Y:S04]  /*0bc0*/  BSSY.RECONVERGENT B3, `(.L_x_85) ;  /* 0x0000036000037945 */ /* 0x000fe80003800200 */
[----:B------:R-:W-:Y:S01]  /*0bd0*/  IMAD.IADD R15, R14, 0x1, -R15 ;  /* 0x000000010e0f7824 */ /* 0x000fe200078e0a0f */
[----:B------:R-:W-:-:S03]  /*0be0*/  IADD3 R14, PT, PT, R18, -0x7f, RZ ;  /* 0xffffff81120e7810 */ /* 0x000fc60007ffe0ff */
[----:B------:R-:W0:Y:S01]  /*0bf0*/  MUFU.RCP R16, R15 ;  /* 0x0000000f00107308 */ /* 0x000e220000001000 */
[----:B------:R-:W-:Y:S01]  /*0c00*/  FADD.FTZ R17, -R15, -RZ ;  /* 0x800000ff0f117221 */ /* 0x000fe20000010100 */
[C---:B------:R-:W-:Y:S01]  /*0c10*/  IMAD R0, R14.reuse, -0x800000, R13 ;  /* 0xff8000000e007824 */ /* 0x040fe200078e020d */
[----:B------:R-:W-:-:S05]  /*0c20*/  IADD3 R14, PT, PT, R14, 0x7f, -R12 ;  /* 0x0000007f0e0e7810 */ /* 0x000fca0007ffe80c */
[----:B------:R-:W-:Y:S02]  /*0c30*/  IMAD.IADD R11, R14, 0x1, R11 ;  /* 0x000000010e0b7824 */ /* 0x000fe400078e020b */
[----:B0-----:R-:W-:-:S04]  /*0c40*/  FFMA R19, R16, R17, 1 ;  /* 0x3f80000010137423 */ /* 0x001fc80000000011 */
[----:B------:R-:W-:-:S04]  /*0c50*/  FFMA R18, R16, R19, R16 ;  /* 0x0000001310127223 */ /* 0x000fc80000000010 */
[----:B------:R-:W-:-:S04]  /*0c60*/  FFMA R13, R0, R18, RZ ;  /* 0x00000012000d7223 */ /* 0x000fc800000000ff */
[----:B------:R-:W-:-:S04]  /*0c70*/  FFMA R16, R17, R13, R0 ;  /* 0x0000000d11107223 */ /* 0x000fc80000000000 */
[----:B------:R-:W-:-:S04]  /*0c80*/  FFMA R19, R18, R16, R13 ;  /* 0x0000001012137223 */ /* 0x000fc8000000000d */
[----:B------:R-:W-:-:S04]  /*0c90*/  FFMA R16, R17, R19, R0 ;  /* 0x0000001311107223 */ /* 0x000fc80000000000 */
[----:B------:R-:W-:-:S05]  /*0ca0*/  FFMA R0, R18, R16, R19 ;  /* 0x0000001012007223 */ /* 0x000fca0000000013 */
[----:B------:R-:W-:-:S04]  /*0cb0*/  SHF.R.U32.HI R12, RZ, 0x17, R0 ;  /* 0x00000017ff0c7819 */ /* 0x000fc80000011600 */
[----:B------:R-:W-:-:S05]  /*0cc0*/  LOP3.LUT R12, R12, 0xff, RZ, 0xc0, !PT ;  /* 0x000000ff0c0c7812 */ /* 0x000fca00078ec0ff */
[----:B------:R-:W-:-:S04]  /*0cd0*/  IMAD.IADD R15, R12, 0x1, R11 ;  /* 0x000000010c0f7824 */ /* 0x000fc800078e020b */
        /* <DEDUP_REMOVED lines=32> */
.L_x_87:
[----:B------:R-:W-:-:S04]  /*0ee0*/  LOP3.LUT R0, R0, 0x80000000, RZ, 0xc0, !PT ;  /* 0x8000000000007812 */ /* 0x000fc800078ec0ff */
[----:B------:R-:W-:Y:S01]  /*0ef0*/  LOP3.LUT R0, R0, 0x7f800000, RZ, 0xfc, !PT ;  /* 0x7f80000000007812 */ /* 0x000fe200078efcff */
[----:B------:R-:W-:Y:S06]  /*0f00*/  BRA `(.L_x_88) ;  /* 0x0000000000047947 */ /* 0x000fec0003800000 */
.L_x_86:
[----:B------:R-:W-:-:S07]  /*0f10*/  IMAD R0, R11, 0x800000, R0 ;  /* 0x008000000b007824 */ /* 0x000fce00078e0200 */
.L_x_88:
[----:B------:R-:W-:Y:S05]  /*0f20*/  BSYNC.RECONVERGENT B3 ;  /* 0x0000000000037941 */ /* 0x000fea0003800200 */
.L_x_85:
[----:B------:R-:W-:Y:S05]  /*0f30*/  BRA `(.L_x_89) ;  /* 0x0000000000207947 */ /* 0x000fea0003800000 */
.L_x_84:
[----:B------:R-:W-:-:S04]  /*0f40*/  LOP3.LUT R0, R14, 0x80000000, R13, 0x48, !PT ;  /* 0x800000000e007812 */ /* 0x000fc800078e480d */
[----:B------:R-:W-:Y:S01]  /*0f50*/  LOP3.LUT R0, R0, 0x7f800000, RZ, 0xfc, !PT ;  /* 0x7f80000000007812 */ /* 0x000fe200078efcff */
[----:B------:R-:W-:Y:S06]  /*0f60*/  BRA `(.L_x_89) ;  /* 0x0000000000147947 */ /* 0x000fec0003800000 */
.L_x_83:
[----:B------:R-:W-:Y:S01]  /*0f70*/  LOP3.LUT R0, R14, 0x80000000, R13, 0x48, !PT ;  /* 0x800000000e007812 */ /* 0x000fe200078e480d */
[----:B------:R-:W-:Y:S06]  /*0f80*/  BRA `(.L_x_89) ;  /* 0x00000000000c7947 */ /* 0x000fec0003800000 */
.L_x_82:
[----:B------:R-:W0:Y:S01]  /*0f90*/  MUFU.RSQ R0, -QNAN ;  /* 0xffc0000000007908 */ /* 0x000e220000001400 */
[----:B------:R-:W-:Y:S05]  /*0fa0*/  BRA `(.L_x_89) ;  /* 0x0000000000047947 */ /* 0x000fea0003800000 */
.L_x_81:
[----:B------:R-:W-:-:S07]  /*0fb0*/  FADD.FTZ R0, R0, R3 ;  /* 0x0000000300007221 */ /* 0x000fce0000010000 */
.L_x_89:
[----:B------:R-:W-:Y:S05]  /*0fc0*/  BSYNC.RECONVERGENT B2 ;  /* 0x0000000000027941 */ /* 0x000fea0003800200 */
.L_x_79:
[----:B------:R-:W-:-:S04]  /*0fd0*/  IMAD.MOV.U32 R11, RZ, RZ, 0x0 ;  /* 0x00000000ff0b7424 */ /* 0x000fc800078e00ff */
[----:B0-----:R-:W-:Y:S05]  /*0fe0*/  RET.REL.NODEC R10 `(masked_softmax_kernel) ;  /* 0xfffffff00a047950 */ /* 0x001fea0003c3ffff */
.L_x_90:
        /* <DEDUP_REMOVED lines=9> */
.L_x_95:


//--------------------- .nv.global.init           --------------------------
	.section	.nv.global.init,"aw",@progbits
	.align	4
.nv.global.init:
	.type		__cudart_i2opi_f,@object
	.size		__cudart_i2opi_f,(.L_0 - __cudart_i2opi_f)
__cudart_i2opi_f:
        /*0000*/ 	.byte	0x41, 0x90, 0x43, 0x3c, 0x99, 0x95, 0x62, 0xdb, 0xc0, 0xdd, 0x34, 0xf5, 0xd1, 0x57, 0x27, 0xfc
        /*0010*/ 	.byte	0x29, 0x15, 0x44, 0x4e, 0x6e, 0x83, 0xf9, 0xa2
.L_0:


//--------------------- .nv.shared.swiglu_kernel  --------------------------
	.section	.nv.shared.swiglu_kernel,"aw",@nobits
	.sectionflags	@""
	.align	16
	.zero		1024


//--------------------- .nv.shared.reserved.0     --------------------------
	.section	.nv.shared.reserved.0,"aw",@nobits
	.weak		__nv_reservedSMEM_offset_0_alias
	.size		__nv_reservedSMEM_offset_0_alias, 0, 64
	.other		__nv_reservedSMEM_offset_0_alias,@"STO_CUDA_RESERVED_SHARED STV_DEFAULT"
__nv_reservedSMEM_offset_0_alias:
	.zero		0
	.zero		64


//--------------------- .nv.shared.rope_kernel    --------------------------
	.section	.nv.shared.rope_kernel,"aw",@nobits
	.sectionflags	@""
	.align	16
	.zero		1024


//--------------------- .nv.shared.rms_norm_kernel --------------------------
	.section	.nv.shared.rms_norm_kernel,"aw",@nobits
	.sectionflags	@""
	.align	16
	.zero		1024


//--------------------- .nv.shared.matmul_transb_kernel --------------------------
	.section	.nv.shared.matmul_transb_kernel,"aw",@nobits
	.sectionflags	@""
	.align	16
	.zero		1024


//--------------------- .nv.shared.masked_softmax_kernel --------------------------
	.section	.nv.shared.masked_softmax_kernel,"aw",@nobits
	.sectionflags	@""
	.align	16
	.zero		1024


//--------------------- .nv.constant0.swiglu_kernel --------------------------
	.section	.nv.constant0.swiglu_kernel,"a",@progbits
	.sectionflags	@""
	.align	4
.nv.constant0.swiglu_kernel:
	.zero		916


//--------------------- .nv.constant0.rope_kernel --------------------------
	.section	.nv.constant0.rope_kernel,"a",@progbits
	.sectionflags	@""
	.align	4
.nv.constant0.rope_kernel:
	.zero		924


//--------------------- .nv.constant0.rms_norm_kernel --------------------------
	.section	.nv.constant0.rms_norm_kernel,"a",@progbits
	.sectionflags	@""
	.align	4
.nv.constant0.rms_norm_kernel:
	.zero		932


//--------------------- .nv.constant0.matmul_transb_kernel --------------------------
	.section	.nv.constant0.matmul_transb_kernel,"a",@progbits
	.sectionflags	@""
	.align	4
.nv.constant0.matmul_transb_kernel:
	.zero		940


//--------------------- .nv.constant0.masked_softmax_kernel --------------------------
	.section	.nv.constant0.masked_softmax_kernel,"a",@progbits
	.sectionflags	@""
	.align	4
.nv.constant0.masked_softmax_kernel:
	.zero		916


//--------------------- SYMBOLS --------------------------

	.type		.nv.reservedSmem.offset0,@object
	.size		.nv.reservedSmem.offset0,0x4
	.type		.nv.reservedSmem.cap,@object
	.size		.nv.reservedSmem.cap,0x4
